// auto-generated by cutlass_sweep.gemm — config: {"arch": "sm_100", "cluster_m": 1, "cluster_n": 1, "dtype": "e5m2", "dtype_b": "e4m3", "layout": "nt", "stages": 0, "tile_k": 128, "tile_m": 64, "tile_n": 64}
#include "cutlass/cutlass.h"
#include "cutlass/gemm/collective/collective_builder.hpp"
#include "cutlass/gemm/device/gemm_universal_adapter.h"
#include "cutlass/gemm/kernel/gemm_universal.hpp"
#include "cutlass/epilogue/collective/collective_builder.hpp"

using ElemA = cutlass::float_e5m2_t;
using ElemB = cutlass::float_e4m3_t;
using ElemCD = cutlass::float_e5m2_t;
using Acc  = float;
using TileShape    = cute::Shape<cute::_64, cute::_64, cute::_128>;
using ClusterShape = cute::Shape<cute::_1, cute::_1, cute::_1>;

using CollectiveEpilogue = typename cutlass::epilogue::collective::CollectiveBuilder<
    cutlass::arch::Sm100, cutlass::arch::OpClassTensorOp,
    TileShape, ClusterShape,
    cutlass::epilogue::collective::EpilogueTileAuto,
    Acc, Acc,
    ElemCD, cutlass::layout::RowMajor, 128 / cutlass::sizeof_bits<ElemCD>::value,
    ElemCD, cutlass::layout::RowMajor, 128 / cutlass::sizeof_bits<ElemCD>::value,
    cutlass::epilogue::collective::EpilogueScheduleAuto
  >::CollectiveOp;

using CollectiveMainloop = typename cutlass::gemm::collective::CollectiveBuilder<
    cutlass::arch::Sm100, cutlass::arch::OpClassTensorOp,
    ElemA, cutlass::layout::RowMajor, 128 / cutlass::sizeof_bits<ElemA>::value,
    ElemB, cutlass::layout::ColumnMajor, 128 / cutlass::sizeof_bits<ElemB>::value,
    Acc,
    TileShape, ClusterShape,
    cutlass::gemm::collective::StageCountAutoCarveout<static_cast<int>(sizeof(typename CollectiveEpilogue::SharedStorage))>,
    cutlass::gemm::collective::KernelScheduleAuto
  >::CollectiveOp;

using GemmKernel = cutlass::gemm::kernel::GemmUniversal<
    cute::Shape<int,int,int,int>,
    CollectiveMainloop,
    CollectiveEpilogue
>;
using Gemm = cutlass::gemm::device::GemmUniversalAdapter<GemmKernel>;

// Force the device kernel symbol into the cubin without needing a host main.
auto* _anchor = &cutlass::device_kernel<GemmKernel>;


// ===== COMPILED SASS (sm_100a) =====

	.target	sm_100a

	.elftype	@"ET_EXEC"


//--------------------- .note.nv.tkinfo           --------------------------
	.section	.note.nv.tkinfo,"",@"SHT_NOTE"
	.sectionflags	@"SHF_NOTE_NV_TKINFO"
	.tkinfo
        /*0018*/ 	.word	0x00000002
        /*0030*/ 	.string	""
        /*0030*/ 	.string	"ptxas"
        /*0030*/ 	.string	"Cuda compilation tools, release 13.0, V13.0.88"
        /*0030*/ 	.string	"Build cuda_13.0.r13.0/compiler.36424714_0"
        /*0030*/ 	.string	"-arch sm_100a -m 64 "



//--------------------- .note.nv.cuinfo           --------------------------
	.section	.note.nv.cuinfo,"",@"SHT_NOTE"
	.sectionflags	@"SHF_NOTE_NV_CUINFO"
        /*0018*/ 	.short	0x0002
        /*001a*/ 	.short	0x0064
        /*001c*/ 	.short	0x0082
	.zero		2


//--------------------- .nv.info                  --------------------------
	.section	.nv.info,"",@"SHT_CUDA_INFO"
	.align	4


	//----- nvinfo : EIATTR_REGCOUNT
	.align		4
        /*0000*/ 	.byte	0x04, 0x2f
        /*0002*/ 	.short	(.L_19 - .L_18)
	.align		4
.L_18:
        /*0004*/ 	.word	index@(_ZN7cutlass13device_kernelINS_4gemm6kernel13GemmUniversalIN4cute5tupleIJiiiiEEENS1_10collective13CollectiveMmaINS1_35MainloopSm100TmaUmmaWarpSpecializedILi13ELi2ELi4ENS5_IJNS4_1CILi1EEESB_SB_EEEEENS5_IJNSA_ILi64EEESE_NSA_ILi128EEEEEENS_12float_e5m2_tENS5_IJlSB_lEEENS_12float_e4m3_tESI_NS4_8TiledMMAINS4_8MMA_AtomIJNS4_10MMA_TraitsINS4_19SM100_MMA_F8F6F4_SSEJSH_SJ_fSE_SE_NS4_17integral_constantINS4_4UMMA5MajorELSQ_0EEESR_NSO_INSP_7ScaleInELSS_0EEEST_EEEEEENS4_6LayoutISC_NS5_IJNSA_ILi0EEESX_SX_EEEEENS5_IJNS4_10UnderscoreES10_S10_EEEEENS4_13SM90_TMA_LOADENS4_14ComposedLayoutINS4_7SwizzleILi3ELi4ELi3EEENS4_18smem_ptr_flag_bitsILi8EEENSW_INS5_IJNSA_ILi8EEESF_EEENS5_IJSF_SB_EEEEEEEvNS4_8identityES13_S1D_vS1E_EENS_8epilogue10collective18CollectiveEpilogueINS1G_23Sm100TmaWarpSpecializedILi1ELi1ELi32ELb0ELb0EEEJSG_NS5_IJNSW_ISE_SB_EES1L_EEESH_SI_SH_SI_NS1G_6fusion15FusionCallbacksIS1K_NS1N_17LinearCombinationISH_fSH_fLNS_15FloatRoundStyleE2EEESG_S1M_JEEENS4_5SM1004TMEM4LOAD26SM100_TMEM_LOAD_16dp32b32xES13_NS14_INS15_ILi2ELi4ELi3EEES18_NSW_INS5_IJS19_SE_EEENS5_IJSE_SB_EEEEEEENS4_39AutoVectorizingCopyWithAssumedAlignmentILi128EEENS4_14SM90_TMA_STOREES21_S23_S23_EEEvvEEEEvNT_6ParamsE)
        /*0008*/ 	.word	0x00000078


	//----- nvinfo : EIATTR_FRAME_SIZE
	.align		4
.L_19:
        /*000c*/ 	.byte	0x04, 0x11
        /*000e*/ 	.short	(.L_21 - .L_20)
	.align		4
.L_20:
        /*0010*/ 	.word	index@($__internal_2_$__cuda_sm10x_tcgen05_guardrail_trap_unallocated_columns_being_dealloced)
        /*0014*/ 	.word	0x00000000


	//----- nvinfo : EIATTR_FRAME_SIZE
	.align		4
.L_21:
        /*0018*/ 	.byte	0x04, 0x11
        /*001a*/ 	.short	(.L_23 - .L_22)
	.align		4
.L_22:
        /*001c*/ 	.word	index@($__internal_1_$__cuda_sm10x_tcgen05_guardrail_trap_phase_invalid_during_alloc)
        /*0020*/ 	.word	0x00000000


	//----- nvinfo : EIATTR_FRAME_SIZE
	.align		4
.L_23:
        /*0024*/ 	.byte	0x04, 0x11
        /*0026*/ 	.short	(.L_25 - .L_24)
	.align		4
.L_24:
        /*0028*/ 	.word	index@($__internal_0_$__cuda_sm10x_tcgen05_guardrail_trap_col_being_dealloced_not_returned_by_alloc)
        /*002c*/ 	.word	0x00000000


	//----- nvinfo : EIATTR_FRAME_SIZE
	.align		4
.L_25:
        /*0030*/ 	.byte	0x04, 0x11
        /*0032*/ 	.short	(.L_27 - .L_26)
	.align		4
.L_26:
        /*0034*/ 	.word	index@(_ZN7cutlass13device_kernelINS_4gemm6kernel13GemmUniversalIN4cute5tupleIJiiiiEEENS1_10collective13CollectiveMmaINS1_35MainloopSm100TmaUmmaWarpSpecializedILi13ELi2ELi4ENS5_IJNS4_1CILi1EEESB_SB_EEEEENS5_IJNSA_ILi64EEESE_NSA_ILi128EEEEEENS_12float_e5m2_tENS5_IJlSB_lEEENS_12float_e4m3_tESI_NS4_8TiledMMAINS4_8MMA_AtomIJNS4_10MMA_TraitsINS4_19SM100_MMA_F8F6F4_SSEJSH_SJ_fSE_SE_NS4_17integral_constantINS4_4UMMA5MajorELSQ_0EEESR_NSO_INSP_7ScaleInELSS_0EEEST_EEEEEENS4_6LayoutISC_NS5_IJNSA_ILi0EEESX_SX_EEEEENS5_IJNS4_10UnderscoreES10_S10_EEEEENS4_13SM90_TMA_LOADENS4_14ComposedLayoutINS4_7SwizzleILi3ELi4ELi3EEENS4_18smem_ptr_flag_bitsILi8EEENSW_INS5_IJNSA_ILi8EEESF_EEENS5_IJSF_SB_EEEEEEEvNS4_8identityES13_S1D_vS1E_EENS_8epilogue10collective18CollectiveEpilogueINS1G_23Sm100TmaWarpSpecializedILi1ELi1ELi32ELb0ELb0EEEJSG_NS5_IJNSW_ISE_SB_EES1L_EEESH_SI_SH_SI_NS1G_6fusion15FusionCallbacksIS1K_NS1N_17LinearCombinationISH_fSH_fLNS_15FloatRoundStyleE2EEESG_S1M_JEEENS4_5SM1004TMEM4LOAD26SM100_TMEM_LOAD_16dp32b32xES13_NS14_INS15_ILi2ELi4ELi3EEES18_NSW_INS5_IJS19_SE_EEENS5_IJSE_SB_EEEEEEENS4_39AutoVectorizingCopyWithAssumedAlignmentILi128EEENS4_14SM90_TMA_STOREES21_S23_S23_EEEvvEEEEvNT_6ParamsE)
        /*0038*/ 	.word	0x00000000


	//----- nvinfo : EIATTR_MIN_STACK_SIZE
	.align		4
.L_27:
        /*003c*/ 	.byte	0x04, 0x12
        /*003e*/ 	.short	(.L_29 - .L_28)
	.align		4
.L_28:
        /*0040*/ 	.word	index@(_ZN7cutlass13device_kernelINS_4gemm6kernel13GemmUniversalIN4cute5tupleIJiiiiEEENS1_10collective13CollectiveMmaINS1_35MainloopSm100TmaUmmaWarpSpecializedILi13ELi2ELi4ENS5_IJNS4_1CILi1EEESB_SB_EEEEENS5_IJNSA_ILi64EEESE_NSA_ILi128EEEEEENS_12float_e5m2_tENS5_IJlSB_lEEENS_12float_e4m3_tESI_NS4_8TiledMMAINS4_8MMA_AtomIJNS4_10MMA_TraitsINS4_19SM100_MMA_F8F6F4_SSEJSH_SJ_fSE_SE_NS4_17integral_constantINS4_4UMMA5MajorELSQ_0EEESR_NSO_INSP_7ScaleInELSS_0EEEST_EEEEEENS4_6LayoutISC_NS5_IJNSA_ILi0EEESX_SX_EEEEENS5_IJNS4_10UnderscoreES10_S10_EEEEENS4_13SM90_TMA_LOADENS4_14ComposedLayoutINS4_7SwizzleILi3ELi4ELi3EEENS4_18smem_ptr_flag_bitsILi8EEENSW_INS5_IJNSA_ILi8EEESF_EEENS5_IJSF_SB_EEEEEEEvNS4_8identityES13_S1D_vS1E_EENS_8epilogue10collective18CollectiveEpilogueINS1G_23Sm100TmaWarpSpecializedILi1ELi1ELi32ELb0ELb0EEEJSG_NS5_IJNSW_ISE_SB_EES1L_EEESH_SI_SH_SI_NS1G_6fusion15FusionCallbacksIS1K_NS1N_17LinearCombinationISH_fSH_fLNS_15FloatRoundStyleE2EEESG_S1M_JEEENS4_5SM1004TMEM4LOAD26SM100_TMEM_LOAD_16dp32b32xES13_NS14_INS15_ILi2ELi4ELi3EEES18_NSW_INS5_IJS19_SE_EEENS5_IJSE_SB_EEEEEEENS4_39AutoVectorizingCopyWithAssumedAlignmentILi128EEENS4_14SM90_TMA_STOREES21_S23_S23_EEEvvEEEEvNT_6ParamsE)
        /*0044*/ 	.word	0x00000000
.L_29:


//--------------------- .nv.compat                --------------------------
	.section	.nv.compat,"",@"SHT_CUDA_COMPAT_INFO"
	.align	4
        /*0000*/ 	.byte	0x02, 0x09, 0x01, 0x00, 0x02, 0x02, 0x02, 0x00, 0x02, 0x05, 0x05, 0x00, 0x03, 0x07, 0x01, 0x01
        /*0010*/ 	.byte	0x02, 0x03, 0x01, 0x00, 0x02, 0x06, 0x01, 0x00, 0x04, 0x0b, 0x08, 0x00, 0x09, 0x00, 0x00, 0x00
        /*0020*/ 	.byte	0x00, 0x00, 0x00, 0x00


//--------------------- .nv.info._ZN7cutlass13device_kernelINS_4gemm6kernel13GemmUniversalIN4cute5tupleIJiiiiEEENS1_10collective13CollectiveMmaINS1_35MainloopSm100TmaUmmaWarpSpecializedILi13ELi2ELi4ENS5_IJNS4_1CILi1EEESB_SB_EEEEENS5_IJNSA_ILi64EEESE_NSA_ILi128EEEEEENS_12float_e5m2_tENS5_IJlSB_lEEENS_12float_e4m3_tESI_NS4_8TiledMMAINS4_8MMA_AtomIJNS4_10MMA_TraitsINS4_19SM100_MMA_F8F6F4_SSEJSH_SJ_fSE_SE_NS4_17integral_constantINS4_4UMMA5MajorELSQ_0EEESR_NSO_INSP_7ScaleInELSS_0EEEST_EEEEEENS4_6LayoutISC_NS5_IJNSA_ILi0EEESX_SX_EEEEENS5_IJNS4_10UnderscoreES10_S10_EEEEENS4_13SM90_TMA_LOADENS4_14ComposedLayoutINS4_7SwizzleILi3ELi4ELi3EEENS4_18smem_ptr_flag_bitsILi8EEENSW_INS5_IJNSA_ILi8EEESF_EEENS5_IJSF_SB_EEEEEEEvNS4_8identityES13_S1D_vS1E_EENS_8epilogue10collective18CollectiveEpilogueINS1G_23Sm100TmaWarpSpecializedILi1ELi1ELi32ELb0ELb0EEEJSG_NS5_IJNSW_ISE_SB_EES1L_EEESH_SI_SH_SI_NS1G_6fusion15FusionCallbacksIS1K_NS1N_17LinearCombinationISH_fSH_fLNS_15FloatRoundStyleE2EEESG_S1M_JEEENS4_5SM1004TMEM4LOAD26SM100_TMEM_LOAD_16dp32b32xES13_NS14_INS15_ILi2ELi4ELi3EEES18_NSW_INS5_IJS19_SE_EEENS5_IJSE_SB_EEEEEEENS4_39AutoVectorizingCopyWithAssumedAlignmentILi128EEENS4_14SM90_TMA_STOREES21_S23_S23_EEEvvEEEEvNT_6ParamsE --------------------------
	.section	.nv.info._ZN7cutlass13device_kernelINS_4gemm6kernel13GemmUniversalIN4cute5tupleIJiiiiEEENS1_10collective13CollectiveMmaINS1_35MainloopSm100TmaUmmaWarpSpecializedILi13ELi2ELi4ENS5_IJNS4_1CILi1EEESB_SB_EEEEENS5_IJNSA_ILi64EEESE_NSA_ILi128EEEEEENS_12float_e5m2_tENS5_IJlSB_lEEENS_12float_e4m3_tESI_NS4_8TiledMMAINS4_8MMA_AtomIJNS4_10MMA_TraitsINS4_19SM100_MMA_F8F6F4_SSEJSH_SJ_fSE_SE_NS4_17integral_constantINS4_4UMMA5MajorELSQ_0EEESR_NSO_INSP_7ScaleInELSS_0EEEST_EEEEEENS4_6LayoutISC_NS5_IJNSA_ILi0EEESX_SX_EEEEENS5_IJNS4_10UnderscoreES10_S10_EEEEENS4_13SM90_TMA_LOADENS4_14ComposedLayoutINS4_7SwizzleILi3ELi4ELi3EEENS4_18smem_ptr_flag_bitsILi8EEENSW_INS5_IJNSA_ILi8EEESF_EEENS5_IJSF_SB_EEEEEEEvNS4_8identityES13_S1D_vS1E_EENS_8epilogue10collective18CollectiveEpilogueINS1G_23Sm100TmaWarpSpecializedILi1ELi1ELi32ELb0ELb0EEEJSG_NS5_IJNSW_ISE_SB_EES1L_EEESH_SI_SH_SI_NS1G_6fusion15FusionCallbacksIS1K_NS1N_17LinearCombinationISH_fSH_fLNS_15FloatRoundStyleE2EEESG_S1M_JEEENS4_5SM1004TMEM4LOAD26SM100_TMEM_LOAD_16dp32b32xES13_NS14_INS15_ILi2ELi4ELi3EEES18_NSW_INS5_IJS19_SE_EEENS5_IJSE_SB_EEEEEEENS4_39AutoVectorizingCopyWithAssumedAlignmentILi128EEENS4_14SM90_TMA_STOREES21_S23_S23_EEEvvEEEEvNT_6ParamsE,"",@"SHT_CUDA_INFO"
	.sectionflags	@""
	.align	4


	//----- nvinfo : EIATTR_CUDA_API_VERSION
	.align		4
        /*0000*/ 	.byte	0x04, 0x37
        /*0002*/ 	.short	(.L_31 - .L_30)
.L_30:
        /*0004*/ 	.word	0x00000082


	//----- nvinfo : EIATTR_KPARAM_INFO
	.align		4
.L_31:
        /*0008*/ 	.byte	0x04, 0x17
        /*000a*/ 	.short	(.L_33 - .L_32)
.L_32:
        /*000c*/ 	.word	0x00000000
        /*0010*/ 	.short	0x0000
        /*0012*/ 	.short	0x0000
        /*0014*/ 	.byte	0x00, 0xf0, 0x01, 0x20


	//----- nvinfo : EIATTR_AT_ENTRY_FRAGMENTS
	.align		4
.L_33:
        /*0018*/ 	.byte	0x04, 0x4f
        /*001a*/ 	.short	(.L_35 - .L_34)


	//   ....[0]....
.L_34:
        /*001c*/ 	.word	0x00000006


	//----- nvinfo : EIATTR_RESERVED_SMEM_USED
	.align		4
.L_35:
        /*0020*/ 	.byte	0x01, 0x41
	.zero		2


	//----- nvinfo : EIATTR_SPARSE_MMA_MASK
	.align		4
        /*0024*/ 	.byte	0x03, 0x50
        /*0026*/ 	.short	0x0000


	//----- nvinfo : EIATTR_TCGEN05_1CTA_USED
	.align		4
        /*0028*/ 	.byte	0x01, 0x51
	.zero		2


	//----- nvinfo : EIATTR_MAXREG_COUNT
	.align		4
        /*002c*/ 	.byte	0x03, 0x1b
        /*002e*/ 	.short	0x00ff


	//----- nvinfo : EIATTR_NUM_BARRIERS
	.align		4
        /*0030*/ 	.byte	0x02, 0x4c
        /*0032*/ 	.byte	0x07
	.zero		1


	//----- nvinfo : EIATTR_EXTERNS
	.align		4
        /*0034*/ 	.byte	0x04, 0x0f
        /*0036*/ 	.short	(.L_37 - .L_36)


	//   ....[0]....
	.align		4
.L_36:
        /*0038*/ 	.word	index@(__assertfail)


	//----- nvinfo : EIATTR_MERCURY_ISA_VERSION
	.align		4
.L_37:
        /*003c*/ 	.byte	0x03, 0x5f
        /*003e*/ 	.short	0x0101


	//----- nvinfo : EIATTR_INT_WARP_WIDE_INSTR_OFFSETS
	.align		4
        /*0040*/ 	.byte	0x04, 0x31
        /*0042*/ 	.short	(.L_39 - .L_38)


	//   ....[0]....
.L_38:
        /*0044*/ 	.word	0x00001eb0


	//   ....[1]....
        /*0048*/ 	.word	0x00003e70


	//   ....[2]....
        /*004c*/ 	.word	0x00003e90


	//   ....[3]....
        /*0050*/ 	.word	0x00003ec0


	//   ....[4]....
        /*0054*/ 	.word	0x000048d0


	//   ....[5]....
        /*0058*/ 	.word	0x000049c0


	//----- nvinfo : EIATTR_COOP_GROUP_MASK_REGIDS
	.align		4
.L_39:
        /*005c*/ 	.byte	0x04, 0x29
        /*005e*/ 	.short	(.L_41 - .L_40)


	//   ....[0]....
.L_40:
        /*0060*/ 	.word	0xffffffff


	//   ....[1]....
        /*0064*/ 	.word	0xffffffff


	//   ....[2]....
        /*0068*/ 	.word	0xffffffff


	//   ....[3]....
        /*006c*/ 	.word	0xffffffff


	//   ....[4]....
        /*0070*/ 	.word	0xffffffff


	//   ....[5]....
        /*0074*/ 	.word	0xffffffff


	//   ....[6]....
        /*0078*/ 	.word	0xffffffff


	//   ....[7]....
        /*007c*/ 	.word	0xffffffff


	//   ....[8]....
        /*0080*/ 	.word	0xffffffff


	//   ....[9]....
        /*0084*/ 	.word	0xffffffff


	//   ....[10]....
        /*0088*/ 	.word	0xffffffff


	//   ....[11]....
        /*008c*/ 	.word	0xffffffff


	//   ....[12]....
        /*0090*/ 	.word	0xffffffff


	//----- nvinfo : EIATTR_COOP_GROUP_INSTR_OFFSETS
	.align		4
.L_41:
        /*0094*/ 	.byte	0x04, 0x28
        /*0096*/ 	.short	(.L_43 - .L_42)


	//   ....[0]....
.L_42:
        /*0098*/ 	.word	0x00000090


	//   ....[1]....
        /*009c*/ 	.word	0x000004d0


	//   ....[2]....
        /*00a0*/ 	.word	0x00000790


	//   ....[3]....
        /*00a4*/ 	.word	0x000008d0


	//   ....[4]....
        /*00a8*/ 	.word	0x000009d0


	//   ....[5]....
        /*00ac*/ 	.word	0x00000b40


	//   ....[6]....
        /*00b0*/ 	.word	0x00000ce0


	//   ....[7]....
        /*00b4*/ 	.word	0x00001d90


	//   ....[8]....
        /*00b8*/ 	.word	0x00003080


	//   ....[9]....
        /*00bc*/ 	.word	0x00003290


	//   ....[10]....
        /*00c0*/ 	.word	0x000032c0


	//   ....[11]....
        /*00c4*/ 	.word	0x00003d50


	//   ....[12]....
        /*00c8*/ 	.word	0x00003f80


	//----- nvinfo : EIATTR_VRC_CTA_INIT_COUNT
	.align		4
.L_43:
        /*00cc*/ 	.byte	0x02, 0x4a
        /*00ce*/ 	.byte	0x80
	.zero		1


	//----- nvinfo : EIATTR_SYSCALL_OFFSETS
	.align		4
        /*00d0*/ 	.byte	0x04, 0x46
        /*00d2*/ 	.short	(.L_45 - .L_44)


	//   ....[0]....
.L_44:
        /*00d4*/ 	.word	0x000053e0


	//   ....[1]....
        /*00d8*/ 	.word	0x00005520


	//   ....[2]....
        /*00dc*/ 	.word	0x00005c80


	//----- nvinfo : EIATTR_MBARRIER_INSTR_OFFSETS
	.align		4
.L_45:
        /*00e0*/ 	.byte	0x04, 0x39
        /*00e2*/ 	.short	(.L_47 - .L_46)


	//   ....[0]....
.L_46:
        /*00e4*/ 	.word	0x000005d0
        /*00e8*/ 	.word	0x000000ff
        /*00ec*/ 	.word	0x00000000
        /*00f0*/ 	.short	0x0100
        /*00f2*/ 	.byte	0x05
	.zero		1


	//   ....[1]....
        /*00f4*/ 	.word	0x000005e0
        /*00f8*/ 	.word	0x000000ff
        /*00fc*/ 	.word	0x00000068
        /*0100*/ 	.short	0x0100
        /*0102*/ 	.byte	0x05
	.zero		1


	//   ....[2]....
        /*0104*/ 	.word	0x000005f0
        /*0108*/ 	.word	0x000000ff
        /*010c*/ 	.word	0x00000008
        /*0110*/ 	.short	0x0100
        /*0112*/ 	.byte	0x05
	.zero		1


	//   ....[3]....
        /*0114*/ 	.word	0x00000600
        /*0118*/ 	.word	0x000000ff
        /*011c*/ 	.word	0x00000070
        /*0120*/ 	.short	0x0100
        /*0122*/ 	.byte	0x05
	.zero		1


	//   ....[4]....
        /*0124*/ 	.word	0x00000610
        /*0128*/ 	.word	0x000000ff
        /*012c*/ 	.word	0x00000010
        /*0130*/ 	.short	0x0100
        /*0132*/ 	.byte	0x05
	.zero		1


	//   ....[5]....
        /*0134*/ 	.word	0x00000620
        /*0138*/ 	.word	0x000000ff
        /*013c*/ 	.word	0x00000078
        /*0140*/ 	.short	0x0100
        /*0142*/ 	.byte	0x05
	.zero		1


	//   ....[6]....
        /*0144*/ 	.word	0x00000630
        /*0148*/ 	.word	0x000000ff
        /*014c*/ 	.word	0x00000018
        /*0150*/ 	.short	0x0100
        /*0152*/ 	.byte	0x05
	.zero		1


	//   ....[7]....
        /*0154*/ 	.word	0x00000640
        /*0158*/ 	.word	0x000000ff
        /*015c*/ 	.word	0x00000080
        /*0160*/ 	.short	0x0100
        /*0162*/ 	.byte	0x05
	.zero		1


	//   ....[8]....
        /*0164*/ 	.word	0x00000650
        /*0168*/ 	.word	0x000000ff
        /*016c*/ 	.word	0x00000020
        /*0170*/ 	.short	0x0100
        /*0172*/ 	.byte	0x05
	.zero		1


	//   ....[9]....
        /*0174*/ 	.word	0x00000660
        /*0178*/ 	.word	0x000000ff
        /*017c*/ 	.word	0x00000088
        /*0180*/ 	.short	0x0100
        /*0182*/ 	.byte	0x05
	.zero		1


	//   ....[10]....
        /*0184*/ 	.word	0x00000670
        /*0188*/ 	.word	0x000000ff
        /*018c*/ 	.word	0x00000028
        /*0190*/ 	.short	0x0100
        /*0192*/ 	.byte	0x05
	.zero		1


	//   ....[11]....
        /*0194*/ 	.word	0x00000680
        /*0198*/ 	.word	0x000000ff
        /*019c*/ 	.word	0x00000090
        /*01a0*/ 	.short	0x0100
        /*01a2*/ 	.byte	0x05
	.zero		1


	//   ....[12]....
        /*01a4*/ 	.word	0x00000690
        /*01a8*/ 	.word	0x000000ff
        /*01ac*/ 	.word	0x00000030
        /*01b0*/ 	.short	0x0100
        /*01b2*/ 	.byte	0x05
	.zero		1


	//   ....[13]....
        /*01b4*/ 	.word	0x000006a0
        /*01b8*/ 	.word	0x000000ff
        /*01bc*/ 	.word	0x00000098
        /*01c0*/ 	.short	0x0100
        /*01c2*/ 	.byte	0x05
	.zero		1


	//   ....[14]....
        /*01c4*/ 	.word	0x000006b0
        /*01c8*/ 	.word	0x000000ff
        /*01cc*/ 	.word	0x00000038
        /*01d0*/ 	.short	0x0100
        /*01d2*/ 	.byte	0x05
	.zero		1


	//   ....[15]....
        /*01d4*/ 	.word	0x000006c0
        /*01d8*/ 	.word	0x000000ff
        /*01dc*/ 	.word	0x000000a0
        /*01e0*/ 	.short	0x0100
        /*01e2*/ 	.byte	0x05
	.zero		1


	//   ....[16]....
        /*01e4*/ 	.word	0x000006d0
        /*01e8*/ 	.word	0x000000ff
        /*01ec*/ 	.word	0x00000040
        /*01f0*/ 	.short	0x0100
        /*01f2*/ 	.byte	0x05
	.zero		1


	//   ....[17]....
        /*01f4*/ 	.word	0x000006e0
        /*01f8*/ 	.word	0x000000ff
        /*01fc*/ 	.word	0x000000a8
        /*0200*/ 	.short	0x0100
        /*0202*/ 	.byte	0x05
	.zero		1


	//   ....[18]....
        /*0204*/ 	.word	0x000006f0
        /*0208*/ 	.word	0x000000ff
        /*020c*/ 	.word	0x00000048
        /*0210*/ 	.short	0x0100
        /*0212*/ 	.byte	0x05
	.zero		1


	//   ....[19]....
        /*0214*/ 	.word	0x00000700
        /*0218*/ 	.word	0x000000ff
        /*021c*/ 	.word	0x000000b0
        /*0220*/ 	.short	0x0100
        /*0222*/ 	.byte	0x05
	.zero		1


	//   ....[20]....
        /*0224*/ 	.word	0x00000710
        /*0228*/ 	.word	0x000000ff
        /*022c*/ 	.word	0x00000050
        /*0230*/ 	.short	0x0100
        /*0232*/ 	.byte	0x05
	.zero		1


	//   ....[21]....
        /*0234*/ 	.word	0x00000720
        /*0238*/ 	.word	0x000000ff
        /*023c*/ 	.word	0x000000b8
        /*0240*/ 	.short	0x0100
        /*0242*/ 	.byte	0x05
	.zero		1


	//   ....[22]....
        /*0244*/ 	.word	0x00000730
        /*0248*/ 	.word	0x000000ff
        /*024c*/ 	.word	0x00000058
        /*0250*/ 	.short	0x0100
        /*0252*/ 	.byte	0x05
	.zero		1


	//   ....[23]....
        /*0254*/ 	.word	0x00000740
        /*0258*/ 	.word	0x000000ff
        /*025c*/ 	.word	0x000000c0
        /*0260*/ 	.short	0x0100
        /*0262*/ 	.byte	0x05
	.zero		1


	//   ....[24]....
        /*0264*/ 	.word	0x00000750
        /*0268*/ 	.word	0x000000ff
        /*026c*/ 	.word	0x00000060
        /*0270*/ 	.short	0x0100
        /*0272*/ 	.byte	0x05
	.zero		1


	//   ....[25]....
        /*0274*/ 	.word	0x00000760
        /*0278*/ 	.word	0x000000ff
        /*027c*/ 	.word	0x000000c8
        /*0280*/ 	.short	0x0100
        /*0282*/ 	.byte	0x05
	.zero		1


	//   ....[26]....
        /*0284*/ 	.word	0x000008a0
        /*0288*/ 	.word	0x000000ff
        /*028c*/ 	.word	0x000000d0
        /*0290*/ 	.short	0x0100
        /*0292*/ 	.byte	0x06
	.zero		1


	//   ....[27]....
        /*0294*/ 	.word	0x000008b0
        /*0298*/ 	.word	0x000000ff
        /*029c*/ 	.word	0x000000d8
        /*02a0*/ 	.short	0x0100
        /*02a2*/ 	.byte	0x06
	.zero		1


	//   ....[28]....
        /*02a4*/ 	.word	0x000009a0
        /*02a8*/ 	.word	0x000000ff
        /*02ac*/ 	.word	0x000000e0
        /*02b0*/ 	.short	0x0100
        /*02b2*/ 	.byte	0x05
	.zero		1


	//   ....[29]....
        /*02b4*/ 	.word	0x000009b0
        /*02b8*/ 	.word	0x000000ff
        /*02bc*/ 	.word	0x000000e8
        /*02c0*/ 	.short	0x0100
        /*02c2*/ 	.byte	0x05
	.zero		1


	//   ....[30]....
        /*02c4*/ 	.word	0x00000af0
        /*02c8*/ 	.word	0x000000ff
        /*02cc*/ 	.word	0x000000f0
        /*02d0*/ 	.short	0x0100
        /*02d2*/ 	.byte	0x05
	.zero		1


	//   ....[31]....
        /*02d4*/ 	.word	0x00000b00
        /*02d8*/ 	.word	0x000000ff
        /*02dc*/ 	.word	0x00000100
        /*02e0*/ 	.short	0x0100
        /*02e2*/ 	.byte	0x05
	.zero		1


	//   ....[32]....
        /*02e4*/ 	.word	0x00000b10
        /*02e8*/ 	.word	0x000000ff
        /*02ec*/ 	.word	0x000000f8
        /*02f0*/ 	.short	0x0100
        /*02f2*/ 	.byte	0x05
	.zero		1


	//   ....[33]....
        /*02f4*/ 	.word	0x00000b20
        /*02f8*/ 	.word	0x000000ff
        /*02fc*/ 	.word	0x00000108
        /*0300*/ 	.short	0x0100
        /*0302*/ 	.byte	0x05
	.zero		1


	//   ....[34]....
        /*0304*/ 	.word	0x00000c50
        /*0308*/ 	.word	0x000000ff
        /*030c*/ 	.word	0x00000110
        /*0310*/ 	.short	0x0100
        /*0312*/ 	.byte	0x06
	.zero		1


	//   ....[35]....
        /*0314*/ 	.word	0x00000c60
        /*0318*/ 	.word	0x000000ff
        /*031c*/ 	.word	0x00000130
        /*0320*/ 	.short	0x0100
        /*0322*/ 	.byte	0x06
	.zero		1


	//   ....[36]....
        /*0324*/ 	.word	0x00000c70
        /*0328*/ 	.word	0x000000ff
        /*032c*/ 	.word	0x00000118
        /*0330*/ 	.short	0x0100
        /*0332*/ 	.byte	0x06
	.zero		1


	//   ....[37]....
        /*0334*/ 	.word	0x00000c80
        /*0338*/ 	.word	0x000000ff
        /*033c*/ 	.word	0x00000138
        /*0340*/ 	.short	0x0100
        /*0342*/ 	.byte	0x06
	.zero		1


	//   ....[38]....
        /*0344*/ 	.word	0x00000c90
        /*0348*/ 	.word	0x000000ff
        /*034c*/ 	.word	0x00000120
        /*0350*/ 	.short	0x0100
        /*0352*/ 	.byte	0x06
	.zero		1


	//   ....[39]....
        /*0354*/ 	.word	0x00000ca0
        /*0358*/ 	.word	0x000000ff
        /*035c*/ 	.word	0x00000140
        /*0360*/ 	.short	0x0100
        /*0362*/ 	.byte	0x06
	.zero		1


	//   ....[40]....
        /*0364*/ 	.word	0x00000cb0
        /*0368*/ 	.word	0x000000ff
        /*036c*/ 	.word	0x00000128
        /*0370*/ 	.short	0x0100
        /*0372*/ 	.byte	0x06
	.zero		1


	//   ....[41]....
        /*0374*/ 	.word	0x00000cc0
        /*0378*/ 	.word	0x000000ff
        /*037c*/ 	.word	0x00000148
        /*0380*/ 	.short	0x0100
        /*0382*/ 	.byte	0x06
	.zero		1


	//   ....[42]....
        /*0384*/ 	.word	0x00000db0
        /*0388*/ 	.word	0x000000ff
        /*038c*/ 	.word	0x00000150
        /*0390*/ 	.short	0x0100
        /*0392*/ 	.byte	0x05
	.zero		1


	//   ....[43]....
        /*0394*/ 	.word	0x00000dc0
        /*0398*/ 	.word	0x000000ff
        /*039c*/ 	.word	0x00000160
        /*03a0*/ 	.short	0x0100
        /*03a2*/ 	.byte	0x05
	.zero		1


	//   ....[44]....
        /*03a4*/ 	.word	0x00000dd0
        /*03a8*/ 	.word	0x000000ff
        /*03ac*/ 	.word	0x00000158
        /*03b0*/ 	.short	0x0100
        /*03b2*/ 	.byte	0x05
	.zero		1


	//   ....[45]....
        /*03b4*/ 	.word	0x00000de0
        /*03b8*/ 	.word	0x000000ff
        /*03bc*/ 	.word	0x00000168
        /*03c0*/ 	.short	0x0100
        /*03c2*/ 	.byte	0x05
	.zero		1


	//   ....[46]....
        /*03c4*/ 	.word	0x000016b0
        /*03c8*/ 	.word	0x00000003
        /*03cc*/ 	.word	0x00000160
        /*03d0*/ 	.short	0x010a
        /*03d2*/ 	.byte	0xff
	.zero		1


	//   ....[47]....
        /*03d4*/ 	.word	0x000016e0
        /*03d8*/ 	.word	0x00000003
        /*03dc*/ 	.word	0x00000150
        /*03e0*/ 	.short	0x0101
        /*03e2*/ 	.byte	0xff
	.zero		1


	//   ....[48]....
        /*03e4*/ 	.word	0x000017b0
        /*03e8*/ 	.word	0x000000ff
        /*03ec*/ 	.word	0x00000068
        /*03f0*/ 	.short	0x010a
        /*03f2*/ 	.byte	0x08
	.zero		1


	//   ....[49]....
        /*03f4*/ 	.word	0x00001850
        /*03f8*/ 	.word	0x000000ff
        /*03fc*/ 	.word	0x00000068
        /*0400*/ 	.short	0x010a
        /*0402*/ 	.byte	0x21
	.zero		1


	//   ....[50]....
        /*0404*/ 	.word	0x000019b0
        /*0408*/ 	.word	0x000000ff
        /*040c*/ 	.word	0x00000068
        /*0410*/ 	.short	0x010a
        /*0412*/ 	.byte	0x08
	.zero		1


	//   ....[51]....
        /*0414*/ 	.word	0x00001aa0
        /*0418*/ 	.word	0x000000ff
        /*041c*/ 	.word	0x000000e8
        /*0420*/ 	.short	0x0101
        /*0422*/ 	.byte	0x04
	.zero		1


	//   ....[52]....
        /*0424*/ 	.word	0x00001ac0
        /*0428*/ 	.word	0x000000ff
        /*042c*/ 	.word	0x00000068
        /*0430*/ 	.short	0x010a
        /*0432*/ 	.byte	0x08
	.zero		1


	//   ....[53]....
        /*0434*/ 	.word	0x00001b40
        /*0438*/ 	.word	0x000000ff
        /*043c*/ 	.word	0x00000068
        /*0440*/ 	.short	0x010a
        /*0442*/ 	.byte	0x11
	.zero		1


	//   ....[54]....
        /*0444*/ 	.word	0x00001ca0
        /*0448*/ 	.word	0x000000ff
        /*044c*/ 	.word	0x00000068
        /*0450*/ 	.short	0x010a
        /*0452*/ 	.byte	0x08
	.zero		1


	//   ....[55]....
        /*0454*/ 	.word	0x00001dc0
        /*0458*/ 	.word	0x00000002
        /*045c*/ 	.word	0x000000f0
        /*0460*/ 	.short	0x010a
        /*0462*/ 	.byte	0xff
	.zero		1


	//   ....[56]....
        /*0464*/ 	.word	0x00001e80
        /*0468*/ 	.word	0x00000002
        /*046c*/ 	.word	0x00000000
        /*0470*/ 	.short	0x0101
        /*0472*/ 	.byte	0xff
	.zero		1


	//   ....[57]....
        /*0474*/ 	.word	0x000023e0
        /*0478*/ 	.word	0x000000ff
        /*047c*/ 	.word	0x00000000
        /*0480*/ 	.short	0x010a
        /*0482*/ 	.byte	0x05
	.zero		1


	//   ....[58]....
        /*0484*/ 	.word	0x00002470
        /*0488*/ 	.word	0x000000ff
        /*048c*/ 	.word	0x00000000
        /*0490*/ 	.short	0x010a
        /*0492*/ 	.byte	0x05
	.zero		1


	//   ....[59]....
        /*0494*/ 	.word	0x00002500
        /*0498*/ 	.word	0x000000ff
        /*049c*/ 	.word	0x00000000
        /*04a0*/ 	.short	0x010a
        /*04a2*/ 	.byte	0x05
	.zero		1


	//   ....[60]....
        /*04a4*/ 	.word	0x00002590
        /*04a8*/ 	.word	0x000000ff
        /*04ac*/ 	.word	0x00000000
        /*04b0*/ 	.short	0x010a
        /*04b2*/ 	.byte	0x05
	.zero		1


	//   ....[61]....
        /*04b4*/ 	.word	0x00002620
        /*04b8*/ 	.word	0x000000ff
        /*04bc*/ 	.word	0x00000000
        /*04c0*/ 	.short	0x010a
        /*04c2*/ 	.byte	0x05
	.zero		1


	//   ....[62]....
        /*04c4*/ 	.word	0x000026b0
        /*04c8*/ 	.word	0x000000ff
        /*04cc*/ 	.word	0x00000000
        /*04d0*/ 	.short	0x010a
        /*04d2*/ 	.byte	0x05
	.zero		1


	//   ....[63]....
        /*04d4*/ 	.word	0x00002740
        /*04d8*/ 	.word	0x000000ff
        /*04dc*/ 	.word	0x00000000
        /*04e0*/ 	.short	0x010a
        /*04e2*/ 	.byte	0x05
	.zero		1


	//   ....[64]....
        /*04e4*/ 	.word	0x000027d0
        /*04e8*/ 	.word	0x000000ff
        /*04ec*/ 	.word	0x00000000
        /*04f0*/ 	.short	0x010a
        /*04f2*/ 	.byte	0x05
	.zero		1


	//   ....[65]....
        /*04f4*/ 	.word	0x00002860
        /*04f8*/ 	.word	0x000000ff
        /*04fc*/ 	.word	0x00000000
        /*0500*/ 	.short	0x010a
        /*0502*/ 	.byte	0x05
	.zero		1


	//   ....[66]....
        /*0504*/ 	.word	0x000028f0
        /*0508*/ 	.word	0x000000ff
        /*050c*/ 	.word	0x00000000
        /*0510*/ 	.short	0x010a
        /*0512*/ 	.byte	0x05
	.zero		1


	//   ....[67]....
        /*0514*/ 	.word	0x00002980
        /*0518*/ 	.word	0x000000ff
        /*051c*/ 	.word	0x00000000
        /*0520*/ 	.short	0x010a
        /*0522*/ 	.byte	0x05
	.zero		1


	//   ....[68]....
        /*0524*/ 	.word	0x00002a10
        /*0528*/ 	.word	0x000000ff
        /*052c*/ 	.word	0x00000000
        /*0530*/ 	.short	0x010a
        /*0532*/ 	.byte	0x05
	.zero		1


	//   ....[69]....
        /*0534*/ 	.word	0x00002ab0
        /*0538*/ 	.word	0x00000000
        /*053c*/ 	.word	0x00000000
        /*0540*/ 	.short	0x010a
        /*0542*/ 	.byte	0xff
	.zero		1


	//   ....[70]....
        /*0544*/ 	.word	0x00002bd0
        /*0548*/ 	.word	0x00000000
        /*054c*/ 	.word	0x00000150
        /*0550*/ 	.short	0x010a
        /*0552*/ 	.byte	0xff
	.zero		1


	//   ....[71]....
        /*0554*/ 	.word	0x00002c30
        /*0558*/ 	.word	0x00000004
        /*055c*/ 	.word	0x00000000
        /*0560*/ 	.short	0x0101
        /*0562*/ 	.byte	0xff
	.zero		1


	//   ....[72]....
        /*0564*/ 	.word	0x00002c50
        /*0568*/ 	.word	0x000000ff
        /*056c*/ 	.word	0x00000100
        /*0570*/ 	.short	0x010a
        /*0572*/ 	.byte	0x05
	.zero		1


	//   ....[73]....
        /*0574*/ 	.word	0x00002d70
        /*0578*/ 	.word	0x00000000
        /*057c*/ 	.word	0x000000f0
        /*0580*/ 	.short	0x010a
        /*0582*/ 	.byte	0xff
	.zero		1


	//   ....[74]....
        /*0584*/ 	.word	0x00002e80
        /*0588*/ 	.word	0x00000000
        /*058c*/ 	.word	0x00000000
        /*0590*/ 	.short	0x0101
        /*0592*/ 	.byte	0xff
	.zero		1


	//   ....[75]....
        /*0594*/ 	.word	0x00002f10
        /*0598*/ 	.word	0x000000ff
        /*059c*/ 	.word	0x00000100
        /*05a0*/ 	.short	0x0106
        /*05a2*/ 	.byte	0x05
	.zero		1


	//   ....[76]....
        /*05a4*/ 	.word	0x00002f30
        /*05a8*/ 	.word	0x000000ff
        /*05ac*/ 	.word	0x00000100
        /*05b0*/ 	.short	0x010a
        /*05b2*/ 	.byte	0x05
	.zero		1


	//   ....[77]....
        /*05b4*/ 	.word	0x00002fc0
        /*05b8*/ 	.word	0x000000ff
        /*05bc*/ 	.word	0x00000100
        /*05c0*/ 	.short	0x0106
        /*05c2*/ 	.byte	0x04
	.zero		1


	//   ....[78]....
        /*05c4*/ 	.word	0x00003000
        /*05c8*/ 	.word	0x00000000
        /*05cc*/ 	.word	0x00000100
        /*05d0*/ 	.short	0x010a
        /*05d2*/ 	.byte	0xff
	.zero		1


	//   ....[79]....
        /*05d4*/ 	.word	0x00003540
        /*05d8*/ 	.word	0x00000000
        /*05dc*/ 	.word	0x000000f0
        /*05e0*/ 	.short	0x010a
        /*05e2*/ 	.byte	0xff
	.zero		1


	//   ....[80]....
        /*05e4*/ 	.word	0x00003640
        /*05e8*/ 	.word	0x00000003
        /*05ec*/ 	.word	0x00000000
        /*05f0*/ 	.short	0x0101
        /*05f2*/ 	.byte	0xff
	.zero		1


	//   ....[81]....
        /*05f4*/ 	.word	0x00003650
        /*05f8*/ 	.word	0x000000ff
        /*05fc*/ 	.word	0x00000000
        /*0600*/ 	.short	0x010a
        /*0602*/ 	.byte	0x06
	.zero		1


	//   ....[82]....
        /*0604*/ 	.word	0x000036d0
        /*0608*/ 	.word	0x000000ff
        /*060c*/ 	.word	0x00000130
        /*0610*/ 	.short	0x010a
        /*0612*/ 	.byte	0x07
	.zero		1


	//   ....[83]....
        /*0614*/ 	.word	0x000037b0
        /*0618*/ 	.word	0x000000ff
        /*061c*/ 	.word	0x00000000
        /*0620*/ 	.short	0x010a
        /*0622*/ 	.byte	0x06
	.zero		1


	//   ....[84]....
        /*0624*/ 	.word	0x000038e0
        /*0628*/ 	.word	0x000000ff
        /*062c*/ 	.word	0x00000000
        /*0630*/ 	.short	0x010a
        /*0632*/ 	.byte	0x1a
	.zero		1


	//   ....[85]....
        /*0634*/ 	.word	0x00003b80
        /*0638*/ 	.word	0x000000ff
        /*063c*/ 	.word	0x00000000
        /*0640*/ 	.short	0x010a
        /*0642*/ 	.byte	0x06
	.zero		1


	//   ....[86]....
        /*0644*/ 	.word	0x00003c10
        /*0648*/ 	.word	0x000000ff
        /*064c*/ 	.word	0x00000000
        /*0650*/ 	.short	0x010a
        /*0652*/ 	.byte	0x06
	.zero		1


	//   ....[87]....
        /*0654*/ 	.word	0x00003ca0
        /*0658*/ 	.word	0x000000ff
        /*065c*/ 	.word	0x00000000
        /*0660*/ 	.short	0x010a
        /*0662*/ 	.byte	0x06
	.zero		1


	//   ....[88]....
        /*0664*/ 	.word	0x00003d30
        /*0668*/ 	.word	0x000000ff
        /*066c*/ 	.word	0x00000000
        /*0670*/ 	.short	0x010a
        /*0672*/ 	.byte	0x07
	.zero		1


	//   ....[89]....
        /*0674*/ 	.word	0x00004170
        /*0678*/ 	.word	0x00000000
        /*067c*/ 	.word	0x000000f0
        /*0680*/ 	.short	0x010a
        /*0682*/ 	.byte	0xff
	.zero		1


	//   ....[90]....
        /*0684*/ 	.word	0x00004260
        /*0688*/ 	.word	0x00000000
        /*068c*/ 	.word	0x00000000
        /*0690*/ 	.short	0x0101
        /*0692*/ 	.byte	0xff
	.zero		1


	//   ....[91]....
        /*0694*/ 	.word	0x00004580
        /*0698*/ 	.word	0x000000ff
        /*069c*/ 	.word	0x000000e8
        /*06a0*/ 	.short	0x010a
        /*06a2*/ 	.byte	0x06
	.zero		1


	//   ....[92]....
        /*06a4*/ 	.word	0x00004700
        /*06a8*/ 	.word	0x000000ff
        /*06ac*/ 	.word	0x000000d8
        /*06b0*/ 	.short	0x010a
        /*06b2*/ 	.byte	0x06
	.zero		1


	//   ....[93]....
        /*06b4*/ 	.word	0x00004a30
        /*06b8*/ 	.word	0x000000ff
        /*06bc*/ 	.word	0x000000d0
        /*06c0*/ 	.short	0x010b
        /*06c2*/ 	.byte	0x06
	.zero		1


	//   ....[94]....
        /*06c4*/ 	.word	0x00004a50
        /*06c8*/ 	.word	0x000000ff
        /*06cc*/ 	.word	0x00000000
        /*06d0*/ 	.short	0x0101
        /*06d2*/ 	.byte	0x25
	.zero		1


	//   ....[95]....
        /*06d4*/ 	.word	0x00004a90
        /*06d8*/ 	.word	0x00000000
        /*06dc*/ 	.word	0x000000d8
        /*06e0*/ 	.short	0x010a
        /*06e2*/ 	.byte	0xff
	.zero		1


	//   ....[96]....
        /*06e4*/ 	.word	0x00004df0
        /*06e8*/ 	.word	0x00000000
        /*06ec*/ 	.word	0x000000f0
        /*06f0*/ 	.short	0x010a
        /*06f2*/ 	.byte	0xff
	.zero		1


	//   ....[97]....
        /*06f4*/ 	.word	0x00004f00
        /*06f8*/ 	.word	0x00000000
        /*06fc*/ 	.word	0x00000000
        /*0700*/ 	.short	0x0101
        /*0702*/ 	.byte	0xff
	.zero		1


	//   ....[98]....
        /*0704*/ 	.word	0x000058b0
        /*0708*/ 	.word	0x000000ff
        /*070c*/ 	.word	0x000000d0
        /*0710*/ 	.short	0x010a
        /*0712*/ 	.byte	0x2b
	.zero		1


	//   ....[99]....
        /*0714*/ 	.word	0x000058d0
        /*0718*/ 	.word	0x0000005c
        /*071c*/ 	.word	0x00000110
        /*0720*/ 	.short	0x010a
        /*0722*/ 	.byte	0xff
	.zero		1


	//   ....[100]....
        /*0724*/ 	.word	0x00005a20
        /*0728*/ 	.word	0x000000ff
        /*072c*/ 	.word	0x000000d0
        /*0730*/ 	.short	0x010a
        /*0732*/ 	.byte	0x2b
	.zero		1


	//   ....[101]....
        /*0734*/ 	.word	0x00005b00
        /*0738*/ 	.word	0x000000ff
        /*073c*/ 	.word	0x00000000
        /*0740*/ 	.short	0x0101
        /*0742*/ 	.byte	0x04
	.zero		1


	//   ....[102]....
        /*0744*/ 	.word	0x00005b60
        /*0748*/ 	.word	0x0000005c
        /*074c*/ 	.word	0x00000110
        /*0750*/ 	.short	0x010a
        /*0752*/ 	.byte	0xff
	.zero		1


	//   ....[103]....
        /*0754*/ 	.word	0x00005f30
        /*0758*/ 	.word	0x000000ff
        /*075c*/ 	.word	0x00000000
        /*0760*/ 	.short	0x0101
        /*0762*/ 	.byte	0x05
	.zero		1


	//   ....[104]....
        /*0764*/ 	.word	0x000067c0
        /*0768*/ 	.word	0x00000003
        /*076c*/ 	.word	0x00000160
        /*0770*/ 	.short	0x010a
        /*0772*/ 	.byte	0xff
	.zero		1


	//   ....[105]....
        /*0774*/ 	.word	0x00006820
        /*0778*/ 	.word	0x00000002
        /*077c*/ 	.word	0x00000068
        /*0780*/ 	.short	0x010a
        /*0782*/ 	.byte	0xff
	.zero		1


	//   ....[106]....
        /*0784*/ 	.word	0x00006880
        /*0788*/ 	.word	0x00000002
        /*078c*/ 	.word	0x00000068
        /*0790*/ 	.short	0x010a
        /*0792*/ 	.byte	0xff
	.zero		1


	//   ....[107]....
        /*0794*/ 	.word	0x000068d0
        /*0798*/ 	.word	0x00000002
        /*079c*/ 	.word	0x000000f0
        /*07a0*/ 	.short	0x010a
        /*07a2*/ 	.byte	0xff
	.zero		1


	//   ....[108]....
        /*07a4*/ 	.word	0x00006930
        /*07a8*/ 	.word	0x00000000
        /*07ac*/ 	.word	0x00000000
        /*07b0*/ 	.short	0x010a
        /*07b2*/ 	.byte	0xff
	.zero		1


	//   ....[109]....
        /*07b4*/ 	.word	0x00006990
        /*07b8*/ 	.word	0x00000000
        /*07bc*/ 	.word	0x00000000
        /*07c0*/ 	.short	0x010a
        /*07c2*/ 	.byte	0xff
	.zero		1


	//   ....[110]....
        /*07c4*/ 	.word	0x000069f0
        /*07c8*/ 	.word	0x00000000
        /*07cc*/ 	.word	0x00000000
        /*07d0*/ 	.short	0x010a
        /*07d2*/ 	.byte	0xff
	.zero		1


	//   ....[111]....
        /*07d4*/ 	.word	0x00006a50
        /*07d8*/ 	.word	0x00000000
        /*07dc*/ 	.word	0x00000000
        /*07e0*/ 	.short	0x010a
        /*07e2*/ 	.byte	0xff
	.zero		1


	//   ....[112]....
        /*07e4*/ 	.word	0x00006ab0
        /*07e8*/ 	.word	0x00000000
        /*07ec*/ 	.word	0x00000000
        /*07f0*/ 	.short	0x010a
        /*07f2*/ 	.byte	0xff
	.zero		1


	//   ....[113]....
        /*07f4*/ 	.word	0x00006b10
        /*07f8*/ 	.word	0x00000000
        /*07fc*/ 	.word	0x00000000
        /*0800*/ 	.short	0x010a
        /*0802*/ 	.byte	0xff
	.zero		1


	//   ....[114]....
        /*0804*/ 	.word	0x00006b70
        /*0808*/ 	.word	0x00000000
        /*080c*/ 	.word	0x00000000
        /*0810*/ 	.short	0x010a
        /*0812*/ 	.byte	0xff
	.zero		1


	//   ....[115]....
        /*0814*/ 	.word	0x00006bd0
        /*0818*/ 	.word	0x00000000
        /*081c*/ 	.word	0x00000000
        /*0820*/ 	.short	0x010a
        /*0822*/ 	.byte	0xff
	.zero		1


	//   ....[116]....
        /*0824*/ 	.word	0x00006c30
        /*0828*/ 	.word	0x00000000
        /*082c*/ 	.word	0x00000000
        /*0830*/ 	.short	0x010a
        /*0832*/ 	.byte	0xff
	.zero		1


	//   ....[117]....
        /*0834*/ 	.word	0x00006c90
        /*0838*/ 	.word	0x00000000
        /*083c*/ 	.word	0x00000000
        /*0840*/ 	.short	0x010a
        /*0842*/ 	.byte	0xff
	.zero		1


	//   ....[118]....
        /*0844*/ 	.word	0x00006cf0
        /*0848*/ 	.word	0x00000000
        /*084c*/ 	.word	0x00000000
        /*0850*/ 	.short	0x010a
        /*0852*/ 	.byte	0xff
	.zero		1


	//   ....[119]....
        /*0854*/ 	.word	0x00006d50
        /*0858*/ 	.word	0x00000000
        /*085c*/ 	.word	0x00000000
        /*0860*/ 	.short	0x010a
        /*0862*/ 	.byte	0xff
	.zero		1


	//   ....[120]....
        /*0864*/ 	.word	0x00006da0
        /*0868*/ 	.word	0x00000000
        /*086c*/ 	.word	0x00000150
        /*0870*/ 	.short	0x010a
        /*0872*/ 	.byte	0xff
	.zero		1


	//   ....[121]....
        /*0874*/ 	.word	0x00006e00
        /*0878*/ 	.word	0x00000000
        /*087c*/ 	.word	0x00000100
        /*0880*/ 	.short	0x010a
        /*0882*/ 	.byte	0xff
	.zero		1


	//   ....[122]....
        /*0884*/ 	.word	0x00006e50
        /*0888*/ 	.word	0x00000000
        /*088c*/ 	.word	0x000000f0
        /*0890*/ 	.short	0x010a
        /*0892*/ 	.byte	0xff
	.zero		1


	//   ....[123]....
        /*0894*/ 	.word	0x00006eb0
        /*0898*/ 	.word	0x00000000
        /*089c*/ 	.word	0x00000100
        /*08a0*/ 	.short	0x010a
        /*08a2*/ 	.byte	0xff
	.zero		1


	//   ....[124]....
        /*08a4*/ 	.word	0x00006f00
        /*08a8*/ 	.word	0x00000000
        /*08ac*/ 	.word	0x000000f0
        /*08b0*/ 	.short	0x010a
        /*08b2*/ 	.byte	0xff
	.zero		1


	//   ....[125]....
        /*08b4*/ 	.word	0x00006f60
        /*08b8*/ 	.word	0x00000003
        /*08bc*/ 	.word	0x00000130
        /*08c0*/ 	.short	0x010a
        /*08c2*/ 	.byte	0xff
	.zero		1


	//   ....[126]....
        /*08c4*/ 	.word	0x00006fc0
        /*08c8*/ 	.word	0x00000000
        /*08cc*/ 	.word	0x00000000
        /*08d0*/ 	.short	0x010a
        /*08d2*/ 	.byte	0xff
	.zero		1


	//   ....[127]....
        /*08d4*/ 	.word	0x00007020
        /*08d8*/ 	.word	0x00000000
        /*08dc*/ 	.word	0x00000000
        /*08e0*/ 	.short	0x010a
        /*08e2*/ 	.byte	0xff
	.zero		1


	//   ....[128]....
        /*08e4*/ 	.word	0x00007080
        /*08e8*/ 	.word	0x00000000
        /*08ec*/ 	.word	0x00000000
        /*08f0*/ 	.short	0x010a
        /*08f2*/ 	.byte	0xff
	.zero		1


	//   ....[129]....
        /*08f4*/ 	.word	0x000070e0
        /*08f8*/ 	.word	0x00000000
        /*08fc*/ 	.word	0x00000000
        /*0900*/ 	.short	0x010a
        /*0902*/ 	.byte	0xff
	.zero		1


	//   ....[130]....
        /*0904*/ 	.word	0x00007140
        /*0908*/ 	.word	0x00000000
        /*090c*/ 	.word	0x00000000
        /*0910*/ 	.short	0x010a
        /*0912*/ 	.byte	0xff
	.zero		1


	//   ....[131]....
        /*0914*/ 	.word	0x00007190
        /*0918*/ 	.word	0x00000000
        /*091c*/ 	.word	0x000000f0
        /*0920*/ 	.short	0x010a
        /*0922*/ 	.byte	0xff
	.zero		1


	//   ....[132]....
        /*0924*/ 	.word	0x000071f0
        /*0928*/ 	.word	0x00000000
        /*092c*/ 	.word	0x000000e8
        /*0930*/ 	.short	0x010a
        /*0932*/ 	.byte	0xff
	.zero		1


	//   ....[133]....
        /*0934*/ 	.word	0x00007250
        /*0938*/ 	.word	0x00000003
        /*093c*/ 	.word	0x000000d8
        /*0940*/ 	.short	0x010a
        /*0942*/ 	.byte	0xff
	.zero		1


	//   ....[134]....
        /*0944*/ 	.word	0x000072a0
        /*0948*/ 	.word	0x00000000
        /*094c*/ 	.word	0x000000f0
        /*0950*/ 	.short	0x010a
        /*0952*/ 	.byte	0xff
	.zero		1


	//   ....[135]....
        /*0954*/ 	.word	0x00007300
        /*0958*/ 	.word	0x00000000
        /*095c*/ 	.word	0x000000d0
        /*0960*/ 	.short	0x010a
        /*0962*/ 	.byte	0xff
	.zero		1


	//   ....[136]....
        /*0964*/ 	.word	0x00007350
        /*0968*/ 	.word	0x0000005c
        /*096c*/ 	.word	0x00000110
        /*0970*/ 	.short	0x010a
        /*0972*/ 	.byte	0xff
	.zero		1


	//----- nvinfo : EIATTR_NUM_MBARRIERS
	.align		4
.L_47:
        /*0974*/ 	.byte	0x03, 0x38
        /*0976*/ 	.short	0x002e


	//----- nvinfo : EIATTR_EXIT_INSTR_OFFSETS
	.align		4
        /*0978*/ 	.byte	0x04, 0x1c
        /*097a*/ 	.short	(.L_49 - .L_48)


	//   ....[0]....
.L_48:
        /*097c*/ 	.word	0x00002ae0


	//   ....[1]....
        /*0980*/ 	.word	0x00002fd0


	//   ....[2]....
        /*0984*/ 	.word	0x00003030


	//   ....[3]....
        /*0988*/ 	.word	0x00003f90


	//   ....[4]....
        /*098c*/ 	.word	0x00004ac0


	//   ....[5]....
        /*0990*/ 	.word	0x00004b00


	//   ....[6]....
        /*0994*/ 	.word	0x000067b0


	//----- nvinfo : EIATTR_MAX_THREADS
	.align		4
.L_49:
        /*0998*/ 	.byte	0x04, 0x05
        /*099a*/ 	.short	(.L_51 - .L_50)
.L_50:
        /*099c*/ 	.word	0x00000100
        /*09a0*/ 	.word	0x00000001
        /*09a4*/ 	.word	0x00000001


	//----- nvinfo : EIATTR_CRS_STACK_SIZE
	.align		4
.L_51:
        /*09a8*/ 	.byte	0x04, 0x1e
        /*09aa*/ 	.short	(.L_53 - .L_52)
.L_52:
        /*09ac*/ 	.word	0x00000000


	//----- nvinfo : EIATTR_CBANK_PARAM_SIZE
	.align		4
.L_53:
        /*09b0*/ 	.byte	0x03, 0x19
        /*09b2*/ 	.short	0x0800


	//----- nvinfo : EIATTR_PARAM_CBANK
	.align		4
        /*09b4*/ 	.byte	0x04, 0x0a
        /*09b6*/ 	.short	(.L_55 - .L_54)
	.align		4
.L_54:
        /*09b8*/ 	.word	index@(.nv.constant0._ZN7cutlass13device_kernelINS_4gemm6kernel13GemmUniversalIN4cute5tupleIJiiiiEEENS1_10collective13CollectiveMmaINS1_35MainloopSm100TmaUmmaWarpSpecializedILi13ELi2ELi4ENS5_IJNS4_1CILi1EEESB_SB_EEEEENS5_IJNSA_ILi64EEESE_NSA_ILi128EEEEEENS_12float_e5m2_tENS5_IJlSB_lEEENS_12float_e4m3_tESI_NS4_8TiledMMAINS4_8MMA_AtomIJNS4_10MMA_TraitsINS4_19SM100_MMA_F8F6F4_SSEJSH_SJ_fSE_SE_NS4_17integral_constantINS4_4UMMA5MajorELSQ_0EEESR_NSO_INSP_7ScaleInELSS_0EEEST_EEEEEENS4_6LayoutISC_NS5_IJNSA_ILi0EEESX_SX_EEEEENS5_IJNS4_10UnderscoreES10_S10_EEEEENS4_13SM90_TMA_LOADENS4_14ComposedLayoutINS4_7SwizzleILi3ELi4ELi3EEENS4_18smem_ptr_flag_bitsILi8EEENSW_INS5_IJNSA_ILi8EEESF_EEENS5_IJSF_SB_EEEEEEEvNS4_8identityES13_S1D_vS1E_EENS_8epilogue10collective18CollectiveEpilogueINS1G_23Sm100TmaWarpSpecializedILi1ELi1ELi32ELb0ELb0EEEJSG_NS5_IJNSW_ISE_SB_EES1L_EEESH_SI_SH_SI_NS1G_6fusion15FusionCallbacksIS1K_NS1N_17LinearCombinationISH_fSH_fLNS_15FloatRoundStyleE2EEESG_S1M_JEEENS4_5SM1004TMEM4LOAD26SM100_TMEM_LOAD_16dp32b32xES13_NS14_INS15_ILi2ELi4ELi3EEES18_NSW_INS5_IJS19_SE_EEENS5_IJSE_SB_EEEEEEENS4_39AutoVectorizingCopyWithAssumedAlignmentILi128EEENS4_14SM90_TMA_STOREES21_S23_S23_EEEvvEEEEvNT_6ParamsE)
        /*09bc*/ 	.short	0x0380
        /*09be*/ 	.short	0x0800


	//----- nvinfo : EIATTR_SW_WAR
	.align		4
.L_55:
        /*09c0*/ 	.byte	0x04, 0x36
        /*09c2*/ 	.short	(.L_57 - .L_56)
.L_56:
        /*09c4*/ 	.word	0x00000008
.L_57:


//--------------------- .nv.callgraph             --------------------------
	.section	.nv.callgraph,"",@"SHT_CUDA_CALLGRAPH"
	.align	4
	.sectionentsize	8
	.align		4
        /*0000*/ 	.word	0x00000000
	.align		4
        /*0004*/ 	.word	0xffffffff
	.align		4
        /*0008*/ 	.word	index@(_ZN7cutlass13device_kernelINS_4gemm6kernel13GemmUniversalIN4cute5tupleIJiiiiEEENS1_10collective13CollectiveMmaINS1_35MainloopSm100TmaUmmaWarpSpecializedILi13ELi2ELi4ENS5_IJNS4_1CILi1EEESB_SB_EEEEENS5_IJNSA_ILi64EEESE_NSA_ILi128EEEEEENS_12float_e5m2_tENS5_IJlSB_lEEENS_12float_e4m3_tESI_NS4_8TiledMMAINS4_8MMA_AtomIJNS4_10MMA_TraitsINS4_19SM100_MMA_F8F6F4_SSEJSH_SJ_fSE_SE_NS4_17integral_constantINS4_4UMMA5MajorELSQ_0EEESR_NSO_INSP_7ScaleInELSS_0EEEST_EEEEEENS4_6LayoutISC_NS5_IJNSA_ILi0EEESX_SX_EEEEENS5_IJNS4_10UnderscoreES10_S10_EEEEENS4_13SM90_TMA_LOADENS4_14ComposedLayoutINS4_7SwizzleILi3ELi4ELi3EEENS4_18smem_ptr_flag_bitsILi8EEENSW_INS5_IJNSA_ILi8EEESF_EEENS5_IJSF_SB_EEEEEEEvNS4_8identityES13_S1D_vS1E_EENS_8epilogue10collective18CollectiveEpilogueINS1G_23Sm100TmaWarpSpecializedILi1ELi1ELi32ELb0ELb0EEEJSG_NS5_IJNSW_ISE_SB_EES1L_EEESH_SI_SH_SI_NS1G_6fusion15FusionCallbacksIS1K_NS1N_17LinearCombinationISH_fSH_fLNS_15FloatRoundStyleE2EEESG_S1M_JEEENS4_5SM1004TMEM4LOAD26SM100_TMEM_LOAD_16dp32b32xES13_NS14_INS15_ILi2ELi4ELi3EEES18_NSW_INS5_IJS19_SE_EEENS5_IJSE_SB_EEEEEEENS4_39AutoVectorizingCopyWithAssumedAlignmentILi128EEENS4_14SM90_TMA_STOREES21_S23_S23_EEEvvEEEEvNT_6ParamsE)
	.align		4
        /*000c*/ 	.word	index@(__assertfail)
	.align		4
        /*0010*/ 	.word	0x00000000
	.align		4
        /*0014*/ 	.word	0xfffffffe
	.align		4
        /*0018*/ 	.word	0x00000000
	.align		4
        /*001c*/ 	.word	0xfffffffd
	.align		4
        /*0020*/ 	.word	0x00000000
	.align		4
        /*0024*/ 	.word	0xfffffffc


//--------------------- .nv.constant4             --------------------------
	.section	.nv.constant4,"a",@progbits
	.align	8
	.align		8
.nv.constant4:
        /*0000*/ 	.dword	__assertfail
	.align		8
        /*0008*/ 	.dword	__unnamed_1
	.align		8
        /*0010*/ 	.dword	__unnamed_2
	.align		8
        /*0018*/ 	.dword	_ZN40_INTERNAL_442d3851_4_k_cu_8c79fcf1_257074cuda3std3__45__cpo5beginE
	.align		8
        /*0020*/ 	.dword	_ZN40_INTERNAL_442d3851_4_k_cu_8c79fcf1_257074cuda3std3__45__cpo3endE
	.align		8
        /*0028*/ 	.dword	_ZN40_INTERNAL_442d3851_4_k_cu_8c79fcf1_257074cuda3std3__45__cpo6cbeginE
	.align		8
        /*0030*/ 	.dword	_ZN40_INTERNAL_442d3851_4_k_cu_8c79fcf1_257074cuda3std3__45__cpo4cendE
	.align		8
        /*0038*/ 	.dword	_ZN40_INTERNAL_442d3851_4_k_cu_8c79fcf1_257074cuda3std3__442_GLOBAL__N__442d3851_4_k_cu_8c79fcf1_257076ignoreE
	.align		8
        /*0040*/ 	.dword	_ZN40_INTERNAL_442d3851_4_k_cu_8c79fcf1_257074cuda3std3__419piecewise_constructE
	.align		8
        /*0048*/ 	.dword	_ZN40_INTERNAL_442d3851_4_k_cu_8c79fcf1_257074cuda3std3__48in_placeE
	.align		8
        /*0050*/ 	.dword	_ZN40_INTERNAL_442d3851_4_k_cu_8c79fcf1_257074cuda3std6ranges3__45__cpo4swapE
	.align		8
        /*0058*/ 	.dword	_ZN40_INTERNAL_442d3851_4_k_cu_8c79fcf1_257074cuda3std6ranges3__45__cpo9iter_moveE
	.align		8
        /*0060*/ 	.dword	_ZN40_INTERNAL_442d3851_4_k_cu_8c79fcf1_257074cute7productE
	.align		8
        /*0068*/ 	.dword	_ZN40_INTERNAL_442d3851_4_k_cu_8c79fcf1_257074cute1_E
	.align		8
        /*0070*/ 	.dword	$str$25
	.align		8
        /*0078*/ 	.dword	$str$26
	.align		8
        /*0080*/ 	.dword	$str$27
	.align		8
        /*0088*/ 	.dword	$str$28


//--------------------- .text._ZN7cutlass13device_kernelINS_4gemm6kernel13GemmUniversalIN4cute5tupleIJiiiiEEENS1_10collective13CollectiveMmaINS1_35MainloopSm100TmaUmmaWarpSpecializedILi13ELi2ELi4ENS5_IJNS4_1CILi1EEESB_SB_EEEEENS5_IJNSA_ILi64EEESE_NSA_ILi128EEEEEENS_12float_e5m2_tENS5_IJlSB_lEEENS_12float_e4m3_tESI_NS4_8TiledMMAINS4_8MMA_AtomIJNS4_10MMA_TraitsINS4_19SM100_MMA_F8F6F4_SSEJSH_SJ_fSE_SE_NS4_17integral_constantINS4_4UMMA5MajorELSQ_0EEESR_NSO_INSP_7ScaleInELSS_0EEEST_EEEEEENS4_6LayoutISC_NS5_IJNSA_ILi0EEESX_SX_EEEEENS5_IJNS4_10UnderscoreES10_S10_EEEEENS4_13SM90_TMA_LOADENS4_14ComposedLayoutINS4_7SwizzleILi3ELi4ELi3EEENS4_18smem_ptr_flag_bitsILi8EEENSW_INS5_IJNSA_ILi8EEESF_EEENS5_IJSF_SB_EEEEEEEvNS4_8identityES13_S1D_vS1E_EENS_8epilogue10collective18CollectiveEpilogueINS1G_23Sm100TmaWarpSpecializedILi1ELi1ELi32ELb0ELb0EEEJSG_NS5_IJNSW_ISE_SB_EES1L_EEESH_SI_SH_SI_NS1G_6fusion15FusionCallbacksIS1K_NS1N_17LinearCombinationISH_fSH_fLNS_15FloatRoundStyleE2EEESG_S1M_JEEENS4_5SM1004TMEM4LOAD26SM100_TMEM_LOAD_16dp32b32xES13_NS14_INS15_ILi2ELi4ELi3EEES18_NSW_INS5_IJS19_SE_EEENS5_IJSE_SB_EEEEEEENS4_39AutoVectorizingCopyWithAssumedAlignmentILi128EEENS4_14SM90_TMA_STOREES21_S23_S23_EEEvvEEEEvNT_6ParamsE --------------------------
	.section	.text._ZN7cutlass13device_kernelINS_4gemm6kernel13GemmUniversalIN4cute5tupleIJiiiiEEENS1_10collective13CollectiveMmaINS1_35MainloopSm100TmaUmmaWarpSpecializedILi13ELi2ELi4ENS5_IJNS4_1CILi1EEESB_SB_EEEEENS5_IJNSA_ILi64EEESE_NSA_ILi128EEEEEENS_12float_e5m2_tENS5_IJlSB_lEEENS_12float_e4m3_tESI_NS4_8TiledMMAINS4_8MMA_AtomIJNS4_10MMA_TraitsINS4_19SM100_MMA_F8F6F4_SSEJSH_SJ_fSE_SE_NS4_17integral_constantINS4_4UMMA5MajorELSQ_0EEESR_NSO_INSP_7ScaleInELSS_0EEEST_EEEEEENS4_6LayoutISC_NS5_IJNSA_ILi0EEESX_SX_EEEEENS5_IJNS4_10UnderscoreES10_S10_EEEEENS4_13SM90_TMA_LOADENS4_14ComposedLayoutINS4_7SwizzleILi3ELi4ELi3EEENS4_18smem_ptr_flag_bitsILi8EEENSW_INS5_IJNSA_ILi8EEESF_EEENS5_IJSF_SB_EEEEEEEvNS4_8identityES13_S1D_vS1E_EENS_8epilogue10collective18CollectiveEpilogueINS1G_23Sm100TmaWarpSpecializedILi1ELi1ELi32ELb0ELb0EEEJSG_NS5_IJNSW_ISE_SB_EES1L_EEESH_SI_SH_SI_NS1G_6fusion15FusionCallbacksIS1K_NS1N_17LinearCombinationISH_fSH_fLNS_15FloatRoundStyleE2EEESG_S1M_JEEENS4_5SM1004TMEM4LOAD26SM100_TMEM_LOAD_16dp32b32xES13_NS14_INS15_ILi2ELi4ELi3EEES18_NSW_INS5_IJS19_SE_EEENS5_IJSE_SB_EEEEEEENS4_39AutoVectorizingCopyWithAssumedAlignmentILi128EEENS4_14SM90_TMA_STOREES21_S23_S23_EEEvvEEEEvNT_6ParamsE,"ax",@progbits
	.align	128
.text._ZN7cutlass13device_kernelINS_4gemm6kernel13GemmUniversalIN4cute5tupleIJiiiiEEENS1_10collective13CollectiveMmaINS1_35MainloopSm100TmaUmmaWarpSpecializedILi13ELi2ELi4ENS5_IJNS4_1CILi1EEESB_SB_EEEEENS5_IJNSA_ILi64EEESE_NSA_ILi128EEEEEENS_12float_e5m2_tENS5_IJlSB_lEEENS_12float_e4m3_tESI_NS4_8TiledMMAINS4_8MMA_AtomIJNS4_10MMA_TraitsINS4_19SM100_MMA_F8F6F4_SSEJSH_SJ_fSE_SE_NS4_17integral_constantINS4_4UMMA5MajorELSQ_0EEESR_NSO_INSP_7ScaleInELSS_0EEEST_EEEEEENS4_6LayoutISC_NS5_IJNSA_ILi0EEESX_SX_EEEEENS5_IJNS4_10UnderscoreES10_S10_EEEEENS4_13SM90_TMA_LOADENS4_14ComposedLayoutINS4_7SwizzleILi3ELi4ELi3EEENS4_18smem_ptr_flag_bitsILi8EEENSW_INS5_IJNSA_ILi8EEESF_EEENS5_IJSF_SB_EEEEEEEvNS4_8identityES13_S1D_vS1E_EENS_8epilogue10collective18CollectiveEpilogueINS1G_23Sm100TmaWarpSpecializedILi1ELi1ELi32ELb0ELb0EEEJSG_NS5_IJNSW_ISE_SB_EES1L_EEESH_SI_SH_SI_NS1G_6fusion15FusionCallbacksIS1K_NS1N_17LinearCombinationISH_fSH_fLNS_15FloatRoundStyleE2EEESG_S1M_JEEENS4_5SM1004TMEM4LOAD26SM100_TMEM_LOAD_16dp32b32xES13_NS14_INS15_ILi2ELi4ELi3EEES18_NSW_INS5_IJS19_SE_EEENS5_IJSE_SB_EEEEEEENS4_39AutoVectorizingCopyWithAssumedAlignmentILi128EEENS4_14SM90_TMA_STOREES21_S23_S23_EEEvvEEEEvNT_6ParamsE:
        .type           _ZN7cutlass13device_kernelINS_4gemm6kernel13GemmUniversalIN4cute5tupleIJiiiiEEENS1_10collective13CollectiveMmaINS1_35MainloopSm100TmaUmmaWarpSpecializedILi13ELi2ELi4ENS5_IJNS4_1CILi1EEESB_SB_EEEEENS5_IJNSA_ILi64EEESE_NSA_ILi128EEEEEENS_12float_e5m2_tENS5_IJlSB_lEEENS_12float_e4m3_tESI_NS4_8TiledMMAINS4_8MMA_AtomIJNS4_10MMA_TraitsINS4_19SM100_MMA_F8F6F4_SSEJSH_SJ_fSE_SE_NS4_17integral_constantINS4_4UMMA5MajorELSQ_0EEESR_NSO_INSP_7ScaleInELSS_0EEEST_EEEEEENS4_6LayoutISC_NS5_IJNSA_ILi0EEESX_SX_EEEEENS5_IJNS4_10UnderscoreES10_S10_EEEEENS4_13SM90_TMA_LOADENS4_14ComposedLayoutINS4_7SwizzleILi3ELi4ELi3EEENS4_18smem_ptr_flag_bitsILi8EEENSW_INS5_IJNSA_ILi8EEESF_EEENS5_IJSF_SB_EEEEEEEvNS4_8identityES13_S1D_vS1E_EENS_8epilogue10collective18CollectiveEpilogueINS1G_23Sm100TmaWarpSpecializedILi1ELi1ELi32ELb0ELb0EEEJSG_NS5_IJNSW_ISE_SB_EES1L_EEESH_SI_SH_SI_NS1G_6fusion15FusionCallbacksIS1K_NS1N_17LinearCombinationISH_fSH_fLNS_15FloatRoundStyleE2EEESG_S1M_JEEENS4_5SM1004TMEM4LOAD26SM100_TMEM_LOAD_16dp32b32xES13_NS14_INS15_ILi2ELi4ELi3EEES18_NSW_INS5_IJS19_SE_EEENS5_IJSE_SB_EEEEEEENS4_39AutoVectorizingCopyWithAssumedAlignmentILi128EEENS4_14SM90_TMA_STOREES21_S23_S23_EEEvvEEEEvNT_6ParamsE,@function
        .size           _ZN7cutlass13device_kernelINS_4gemm6kernel13GemmUniversalIN4cute5tupleIJiiiiEEENS1_10collective13CollectiveMmaINS1_35MainloopSm100TmaUmmaWarpSpecializedILi13ELi2ELi4ENS5_IJNS4_1CILi1EEESB_SB_EEEEENS5_IJNSA_ILi64EEESE_NSA_ILi128EEEEEENS_12float_e5m2_tENS5_IJlSB_lEEENS_12float_e4m3_tESI_NS4_8TiledMMAINS4_8MMA_AtomIJNS4_10MMA_TraitsINS4_19SM100_MMA_F8F6F4_SSEJSH_SJ_fSE_SE_NS4_17integral_constantINS4_4UMMA5MajorELSQ_0EEESR_NSO_INSP_7ScaleInELSS_0EEEST_EEEEEENS4_6LayoutISC_NS5_IJNSA_ILi0EEESX_SX_EEEEENS5_IJNS4_10UnderscoreES10_S10_EEEEENS4_13SM90_TMA_LOADENS4_14ComposedLayoutINS4_7SwizzleILi3ELi4ELi3EEENS4_18smem_ptr_flag_bitsILi8EEENSW_INS5_IJNSA_ILi8EEESF_EEENS5_IJSF_SB_EEEEEEEvNS4_8identityES13_S1D_vS1E_EENS_8epilogue10collective18CollectiveEpilogueINS1G_23Sm100TmaWarpSpecializedILi1ELi1ELi32ELb0ELb0EEEJSG_NS5_IJNSW_ISE_SB_EES1L_EEESH_SI_SH_SI_NS1G_6fusion15FusionCallbacksIS1K_NS1N_17LinearCombinationISH_fSH_fLNS_15FloatRoundStyleE2EEESG_S1M_JEEENS4_5SM1004TMEM4LOAD26SM100_TMEM_LOAD_16dp32b32xES13_NS14_INS15_ILi2ELi4ELi3EEES18_NSW_INS5_IJS19_SE_EEENS5_IJSE_SB_EEEEEEENS4_39AutoVectorizingCopyWithAssumedAlignmentILi128EEENS4_14SM90_TMA_STOREES21_S23_S23_EEEvvEEEEvNT_6ParamsE,(.L_x_156 - _ZN7cutlass13device_kernelINS_4gemm6kernel13GemmUniversalIN4cute5tupleIJiiiiEEENS1_10collective13CollectiveMmaINS1_35MainloopSm100TmaUmmaWarpSpecializedILi13ELi2ELi4ENS5_IJNS4_1CILi1EEESB_SB_EEEEENS5_IJNSA_ILi64EEESE_NSA_ILi128EEEEEENS_12float_e5m2_tENS5_IJlSB_lEEENS_12float_e4m3_tESI_NS4_8TiledMMAINS4_8MMA_AtomIJNS4_10MMA_TraitsINS4_19SM100_MMA_F8F6F4_SSEJSH_SJ_fSE_SE_NS4_17integral_constantINS4_4UMMA5MajorELSQ_0EEESR_NSO_INSP_7ScaleInELSS_0EEEST_EEEEEENS4_6LayoutISC_NS5_IJNSA_ILi0EEESX_SX_EEEEENS5_IJNS4_10UnderscoreES10_S10_EEEEENS4_13SM90_TMA_LOADENS4_14ComposedLayoutINS4_7SwizzleILi3ELi4ELi3EEENS4_18smem_ptr_flag_bitsILi8EEENSW_INS5_IJNSA_ILi8EEESF_EEENS5_IJSF_SB_EEEEEEEvNS4_8identityES13_S1D_vS1E_EENS_8epilogue10collective18CollectiveEpilogueINS1G_23Sm100TmaWarpSpecializedILi1ELi1ELi32ELb0ELb0EEEJSG_NS5_IJNSW_ISE_SB_EES1L_EEESH_SI_SH_SI_NS1G_6fusion15FusionCallbacksIS1K_NS1N_17LinearCombinationISH_fSH_fLNS_15FloatRoundStyleE2EEESG_S1M_JEEENS4_5SM1004TMEM4LOAD26SM100_TMEM_LOAD_16dp32b32xES13_NS14_INS15_ILi2ELi4ELi3EEES18_NSW_INS5_IJS19_SE_EEENS5_IJSE_SB_EEEEEEENS4_39AutoVectorizingCopyWithAssumedAlignmentILi128EEENS4_14SM90_TMA_STOREES21_S23_S23_EEEvvEEEEvNT_6ParamsE)
        .other          _ZN7cutlass13device_kernelINS_4gemm6kernel13GemmUniversalIN4cute5tupleIJiiiiEEENS1_10collective13CollectiveMmaINS1_35MainloopSm100TmaUmmaWarpSpecializedILi13ELi2ELi4ENS5_IJNS4_1CILi1EEESB_SB_EEEEENS5_IJNSA_ILi64EEESE_NSA_ILi128EEEEEENS_12float_e5m2_tENS5_IJlSB_lEEENS_12float_e4m3_tESI_NS4_8TiledMMAINS4_8MMA_AtomIJNS4_10MMA_TraitsINS4_19SM100_MMA_F8F6F4_SSEJSH_SJ_fSE_SE_NS4_17integral_constantINS4_4UMMA5MajorELSQ_0EEESR_NSO_INSP_7ScaleInELSS_0EEEST_EEEEEENS4_6LayoutISC_NS5_IJNSA_ILi0EEESX_SX_EEEEENS5_IJNS4_10UnderscoreES10_S10_EEEEENS4_13SM90_TMA_LOADENS4_14ComposedLayoutINS4_7SwizzleILi3ELi4ELi3EEENS4_18smem_ptr_flag_bitsILi8EEENSW_INS5_IJNSA_ILi8EEESF_EEENS5_IJSF_SB_EEEEEEEvNS4_8identityES13_S1D_vS1E_EENS_8epilogue10collective18CollectiveEpilogueINS1G_23Sm100TmaWarpSpecializedILi1ELi1ELi32ELb0ELb0EEEJSG_NS5_IJNSW_ISE_SB_EES1L_EEESH_SI_SH_SI_NS1G_6fusion15FusionCallbacksIS1K_NS1N_17LinearCombinationISH_fSH_fLNS_15FloatRoundStyleE2EEESG_S1M_JEEENS4_5SM1004TMEM4LOAD26SM100_TMEM_LOAD_16dp32b32xES13_NS14_INS15_ILi2ELi4ELi3EEES18_NSW_INS5_IJS19_SE_EEENS5_IJSE_SB_EEEEEEENS4_39AutoVectorizingCopyWithAssumedAlignmentILi128EEENS4_14SM90_TMA_STOREES21_S23_S23_EEEvvEEEEvNT_6ParamsE,@"STO_CUDA_ENTRY STV_DEFAULT"
_ZN7cutlass13device_kernelINS_4gemm6kernel13GemmUniversalIN4cute5tupleIJiiiiEEENS1_10collective13CollectiveMmaINS1_35MainloopSm100TmaUmmaWarpSpecializedILi13ELi2ELi4ENS5_IJNS4_1CILi1EEESB_SB_EEEEENS5_IJNSA_ILi64EEESE_NSA_ILi128EEEEEENS_12float_e5m2_tENS5_IJlSB_lEEENS_12float_e4m3_tESI_NS4_8TiledMMAINS4_8MMA_AtomIJNS4_10MMA_TraitsINS4_19SM100_MMA_F8F6F4_SSEJSH_SJ_fSE_SE_NS4_17integral_constantINS4_4UMMA5MajorELSQ_0EEESR_NSO_INSP_7ScaleInELSS_0EEEST_EEEEEENS4_6LayoutISC_NS5_IJNSA_ILi0EEESX_SX_EEEEENS5_IJNS4_10UnderscoreES10_S10_EEEEENS4_13SM90_TMA_LOADENS4_14ComposedLayoutINS4_7SwizzleILi3ELi4ELi3EEENS4_18smem_ptr_flag_bitsILi8EEENSW_INS5_IJNSA_ILi8EEESF_EEENS5_IJSF_SB_EEEEEEEvNS4_8identityES13_S1D_vS1E_EENS_8epilogue10collective18CollectiveEpilogueINS1G_23Sm100TmaWarpSpecializedILi1ELi1ELi32ELb0ELb0EEEJSG_NS5_IJNSW_ISE_SB_EES1L_EEESH_SI_SH_SI_NS1G_6fusion15FusionCallbacksIS1K_NS1N_17LinearCombinationISH_fSH_fLNS_15FloatRoundStyleE2EEESG_S1M_JEEENS4_5SM1004TMEM4LOAD26SM100_TMEM_LOAD_16dp32b32xES13_NS14_INS15_ILi2ELi4ELi3EEES18_NSW_INS5_IJS19_SE_EEENS5_IJSE_SB_EEEEEEENS4_39AutoVectorizingCopyWithAssumedAlignmentILi128EEENS4_14SM90_TMA_STOREES21_S23_S23_EEEvvEEEEvNT_6ParamsE:
[----:B------:R-:W1:Y:S01]  /*0000*/  LDC R1, c[0x0][0x37c] ;  /* 0x0000df00ff017b82 */ /* 0x000e620000000800 */
[----:B------:R-:W2:Y:S01]  /*0010*/  S2R R101, SR_TID.X ;  /* 0x0000000000657919 */ /* 0x000ea20000002100 */
[----:B------:R-:W3:Y:S01]  /*0020*/  LDCU.64 UR4, c[0x0][0x890] ;  /* 0x00011200ff0477ac */ /* 0x000ee20008000a00 */
[----:B------:R-:W-:Y:S02]  /*0030*/  PRMT R96, RZ, 0x7610, R96 ;  /* 0x00007610ff607816 */ /* 0x000fe40000000060 */
[----:B------:R-:W-:Y:S01]  /*0040*/  ELECT P5, URZ, PT ;  /* 0x0000000000ff782f */ /* 0x000fe200038a0000 */
[----:B------:R-:W4:Y:S01]  /*0050*/  LDCU.64 UR40, c[0x0][0x358] ;  /* 0x00006b00ff2877ac */ /* 0x000f220008000a00 */
[----:B---3--:R-:W-:-:S04]  /*0060*/  UISETP.NE.U32.AND UP0, UPT, UR4, URZ, UPT ;  /* 0x000000ff0400728c */ /* 0x008fc8000bf05070 */
[----:B------:R-:W-:Y:S01]  /*0070*/  UISETP.NE.AND.EX UP0, UPT, UR5, URZ, UPT, UP0 ;  /* 0x000000ff0500728c */ /* 0x000fe2000bf05300 */
[----:B--2---:R-:W-:-:S05]  /*0080*/  SHF.R.U32.HI R104, RZ, 0x5, R101 ;  /* 0x00000005ff687819 */ /* 0x004fca0000011665 */
[----:B------:R-:W2:Y:S02]  /*0090*/  SHFL.IDX PT, R0, R104, RZ, 0x1f ;  /* 0x00001fff68007589 */ /* 0x000ea400000e0000 */
[----:B--2---:R-:W-:Y:S01]  /*00a0*/  R2UR UR8, R0 ;  /* 0x00000000000872ca */ /* 0x004fe200000e0000 */
[----:B-1--4-:R-:W-:-:S14]  /*00b0*/  BRA.U UP0, `(.L_x_0) ;  /* 0x00000001002c7547 */ /* 0x012fdc000b800000 */
[----:B------:R-:W1:Y:S02]  /*00c0*/  LDCU.64 UR6, c[0x0][0x888] ;  /* 0x00011100ff0677ac */ /* 0x000e640008000a00 */
[----:B-1----:R-:W-:-:S04]  /*00d0*/  UISETP.NE.U32.AND UP0, UPT, UR6, URZ, UPT ;  /* 0x000000ff0600728c */ /* 0x002fc8000bf05070 */
[----:B------:R-:W-:-:S09]  /*00e0*/  UISETP.NE.AND.EX UP0, UPT, UR7, URZ, UPT, UP0 ;  /* 0x000000ff0700728c */ /* 0x000fd2000bf05300 */
[----:B------:R-:W-:Y:S05]  /*00f0*/  BRA.U !UP0, `(.L_x_1) ;  /* 0x0000000108107547 */ /* 0x000fea000b800000 */
[----:B------:R-:W1:Y:S02]  /*0100*/  LDC.64 R2, c[0x0][0x888] ;  /* 0x00022200ff027b82 */ /* 0x000e640000000a00 */
[----:B-1----:R1:W5:Y:S01]  /*0110*/  LDG.E R49, desc[UR40][R2.64] ;  /* 0x0000002802317981 */ /* 0x002362000c1e1900 */
[----:B------:R-:W-:Y:S01]  /*0120*/  HFMA2 R96, -RZ, RZ, 0, 5.9604644775390625e-08 ;  /* 0x00000001ff607431 */ /* 0x000fe200000001ff */
[----:B------:R-:W-:Y:S05]  /*0130*/  BRA `(.L_x_0) ;  /* 0x00000000000c7947 */ /* 0x000fea0003800000 */
.L_x_1:
[----:B------:R-:W1:Y:S01]  /*0140*/  LDCU UR6, c[0x0][0x880] ;  /* 0x00011000ff0677ac */ /* 0x000e620008000800 */
[----:B------:R-:W-:Y:S01]  /*0150*/  HFMA2 R96, -RZ, RZ, 0, 5.9604644775390625e-08 ;  /* 0x00000001ff607431 */ /* 0x000fe200000001ff */
[----:B-1----:R-:W-:-:S07]  /*0160*/  MOV R49, UR6 ;  /* 0x0000000600317c02 */ /* 0x002fce0008000f00 */
.L_x_0:
[----:B------:R-:W2:Y:S02]  /*0170*/  LDCU.64 UR6, c[0x0][0x8b0] ;  /* 0x00011600ff0677ac */ /* 0x000ea40008000a00 */
[----:B--2---:R-:W-:-:S04]  /*0180*/  UISETP.NE.U32.AND UP0, UPT, UR6, URZ, UPT ;  /* 0x000000ff0600728c */ /* 0x004fc8000bf05070 */
[----:B------:R-:W-:-:S09]  /*0190*/  UISETP.NE.AND.EX UP0, UPT, UR7, URZ, UPT, UP0 ;  /* 0x000000ff0700728c */ /* 0x000fd2000bf05300 */
[----:B------:R-:W-:Y:S05]  /*01a0*/  BRA.U UP0, `(.L_x_2) ;  /* 0x0000000100247547 */ /* 0x000fea000b800000 */
[----:B------:R-:W2:Y:S02]  /*01b0*/  LDCU.64 UR6, c[0x0][0x8a8] ;  /* 0x00011500ff0677ac */ /* 0x000ea40008000a00 */
[----:B--2---:R-:W-:-:S04]  /*01c0*/  UISETP.NE.U32.AND UP0, UPT, UR6, URZ, UPT ;  /* 0x000000ff0600728c */ /* 0x004fc8000bf05070 */
[----:B------:R-:W-:-:S09]  /*01d0*/  UISETP.NE.AND.EX UP0, UPT, UR7, URZ, UPT, UP0 ;  /* 0x000000ff0700728c */ /* 0x000fd2000bf05300 */
[----:B------:R-:W-:Y:S05]  /*01e0*/  BRA.U !UP0, `(.L_x_3) ;  /* 0x00000001080c7547 */ /* 0x000fea000b800000 */
[----:B-1----:R-:W1:Y:S02]  /*01f0*/  LDC.64 R2, c[0x0][0x8a8] ;  /* 0x00022a00ff027b82 */ /* 0x002e640000000a00 */
[----:B-1----:R2:W5:Y:S01]  /*0200*/  LDG.E R47, desc[UR40][R2.64] ;  /* 0x00000028022f7981 */ /* 0x002562000c1e1900 */
[----:B------:R-:W-:Y:S05]  /*0210*/  BRA `(.L_x_2) ;  /* 0x0000000000087947 */ /* 0x000fea0003800000 */
.L_x_3:
[----:B------:R-:W2:Y:S02]  /*0220*/  LDCU UR6, c[0x0][0x8a0] ;  /* 0x00011400ff0677ac */ /* 0x000ea40008000800 */
[----:B--2---:R-:W-:Y:S02]  /*0230*/  MOV R47, UR6 ;  /* 0x00000006002f7c02 */ /* 0x004fe40008000f00 */
.L_x_2:
[----:B------:R-:W-:Y:S01]  /*0240*/  IMAD.U32 R0, RZ, RZ, UR8 ;  /* 0x00000008ff007e24 */ /* 0x000fe2000f8e00ff */
[----:B------:R-:W-:Y:S04]  /*0250*/  BSSY.RECONVERGENT B0, `(.L_x_4) ;  /* 0x000000c000007945 */ /* 0x000fe80003800200 */
[C---:B------:R-:W-:Y:S02]  /*0260*/  ISETP.NE.OR P1, PT, R0.reuse, 0x1, !P5 ;  /* 0x000000010000780c */ /* 0x040fe40006f25670 */
[----:B------:R-:W-:-:S11]  /*0270*/  ISETP.NE.OR P0, PT, R0, 0x3, !P5 ;  /* 0x000000030000780c */ /* 0x000fd60006f05670 */
[----:B------:R-:W-:Y:S05]  /*0280*/  @P1 BRA `(.L_x_5) ;  /* 0x0000000000201947 */ /* 0x000fea0003800000 */
[----:B------:R-:W3:Y:S02]  /*0290*/  LDCU.64 UR6, c[0x0][0x348] ;  /* 0x00006900ff0677ac */ /* 0x000ee40008000a00 */
[----:B---3--:R-:W-:Y:S02]  /*02a0*/  UIADD3 UR10, UP1, UPT, UR6, 0x80, URZ ;  /* 0x00000080060a7890 */ /* 0x008fe4000ff3e0ff */
[----:B------:R-:W-:Y:S02]  /*02b0*/  UIADD3 UR6, UP0, UPT, UR6, 0x180, URZ ;  /* 0x0000018006067890 */ /* 0x000fe4000ff1e0ff */
[----:B------:R-:W-:Y:S02]  /*02c0*/  UIADD3.X UR11, UPT, UPT, URZ, UR7, URZ, UP1, !UPT ;  /* 0x00000007ff0b7290 */ /* 0x000fe40008ffe4ff */
[----:B------:R-:W-:-:S07]  /*02d0*/  UIADD3.X UR7, UPT, UPT, URZ, UR7, URZ, UP0, !UPT ;  /* 0x00000007ff077290 */ /* 0x000fce00087fe4ff */
[----:B------:R3:W-:Y:S02]  /*02e0*/  UTMACCTL.PF [UR10] ;  /* 0x000000000a0079b9 */ /* 0x0007e40008040000 */
[----:B------:R3:W-:Y:S02]  /*02f0*/  UTMACCTL.PF [UR6] ;  /* 0x00000000060079b9 */ /* 0x0007e40008040000 */
[----:B---3--:R-:W-:Y:S01]  /*0300*/  NOP ;  /* 0x0000000000007918 */ /* 0x008fe20000000000 */
.L_x_5:
[----:B------:R-:W-:Y:S05]  /*0310*/  BSYNC.RECONVERGENT B0 ;  /* 0x0000000000007941 */ /* 0x000fea0003800200 */
.L_x_4:
[----:B------:R-:W-:Y:S04]  /*0320*/  BSSY.RECONVERGENT B0, `(.L_x_6) ;  /* 0x000000a000007945 */ /* 0x000fe80003800200 */
        /* <DEDUP_REMOVED lines=9> */
.L_x_7:
[----:B------:R-:W-:Y:S05]  /*03c0*/  BSYNC.RECONVERGENT B0 ;  /* 0x0000000000007941 */ /* 0x000fea0003800200 */
.L_x_6:
[----:B------:R-:W3:Y:S01]  /*03d0*/  LDCU.64 UR6, c[0x0][0x888] ;  /* 0x00011100ff0677ac */ /* 0x000ee20008000a00 */
[----:B------:R-:W-:Y:S02]  /*03e0*/  UISETP.EQ.U32.AND UP1, UPT, UR4, URZ, UPT ;  /* 0x000000ff0400728c */ /* 0x000fe4000bf22070 */
[----:B------:R-:W-:Y:S02]  /*03f0*/  UPLOP3.LUT UP2, UPT, UPT, UPT, UPT, 0x80, 0x8 ;  /* 0x000000000008789c */ /* 0x000fe40003f4f070 */
[----:B---3--:R-:W-:-:S04]  /*0400*/  UISETP.NE.U32.AND UP0, UPT, UR6, URZ, UPT ;  /* 0x000000ff0600728c */ /* 0x008fc8000bf05070 */
[----:B------:R-:W-:-:S04]  /*0410*/  UISETP.NE.AND.EX UP0, UPT, UR7, URZ, UPT, UP0 ;  /* 0x000000ff0700728c */ /* 0x000fc8000bf05300 */
[----:B------:R-:W-:-:S04]  /*0420*/  UISETP.EQ.OR.EX UP3, UPT, UR5, URZ, !UP0, UP1 ;  /* 0x000000ff0500728c */ /* 0x000fc8000c762710 */
[----:B------:R-:W-:-:S05]  /*0430*/  UP2UR UR44, UPR, URZ, 0x8 ;  /* 0x00000008ff2c7883 */ /* 0x000fca0008000000 */
[----:B------:R-:W-:Y:S07]  /*0440*/  BRA.U !UP3, `(.L_x_8) ;  /* 0x000000010b207547 */ /* 0x000fee000b800000 */
[----:B------:R-:W-:Y:S01]  /*0450*/  UISETP.NE.U32.AND UP2, UPT, UR4, URZ, UPT ;  /* 0x000000ff0400728c */ /* 0x000fe2000bf45070 */
[----:B-----5:R-:W-:Y:S01]  /*0460*/  FSETP.NEU.AND P0, PT, R49, RZ, PT ;  /* 0x000000ff3100720b */ /* 0x020fe20003f0d000 */
[----:B------:R-:W-:Y:S02]  /*0470*/  USEL UR4, URZ, 0xffffffff, UP0 ;  /* 0xffffffffff047887 */ /* 0x000fe40008000000 */
[----:B------:R-:W-:-:S10]  /*0480*/  UISETP.NE.AND.EX UP2, UPT, UR5, URZ, UPT, UP2 ;  /* 0x000000ff0500728c */ /* 0x000fd4000bf45320 */
[----:B------:R-:W-:Y:S01]  /*0490*/  VOTEU.ANY UP1, P0 ;  /* 0x0000000000ff7886 */ /* 0x000fe20000020100 */
[----:B------:R-:W-:-:S04]  /*04a0*/  @!UP2 USEL UR4, URZ, 0xffffffff, UP1 ;  /* 0xffffffffff04a887 */ /* 0x000fc80008800000 */
[----:B------:R-:W-:-:S04]  /*04b0*/  ULOP3.LUT UR4, UR4, 0x1, URZ, 0xc0, !UPT ;  /* 0x0000000104047892 */ /* 0x000fc8000f8ec0ff */
[----:B------:R-:W-:-:S11]  /*04c0*/  UISETP.NE.U32.AND UP2, UPT, UR4, 0x1, UPT ;  /* 0x000000010400788c */ /* 0x000fd6000bf45070 */
.L_x_8:
[----:B-12---:R-:W1:Y:S01]  /*04d0*/  SHFL.IDX PT, R2, R104, RZ, 0x1f ;  /* 0x00001fff68027589 */ /* 0x006e6200000e0000 */
[----:B------:R-:W-:-:S04]  /*04e0*/  UISETP.NE.AND UP1, UPT, UR8, 0x2, UPT ;  /* 0x000000020800788c */ /* 0x000fc8000bf25270 */
[----:B------:R-:W-:Y:S01]  /*04f0*/  USEL UR13, URZ, 0x1, UP1 ;  /* 0x00000001ff0d7887 */ /* 0x000fe20008800000 */
[----:B-1----:R-:W-:-:S13]  /*0500*/  ISETP.NE.AND P0, PT, R2, RZ, PT ;  /* 0x000000ff0200720c */ /* 0x002fda0003f05270 */
[----:B------:R-:W-:Y:S05]  /*0510*/  @P0 BRA `(.L_x_9) ;  /* 0x00000000009c0947 */ /* 0x000fea0003800000 */
[----:B------:R-:W-:Y:S01]  /*0520*/  ELECT P0, URZ, PT ;  /* 0x0000000000ff782f */ /* 0x000fe20003800000 */
[----:B------:R-:W-:-:S12]  /*0530*/  BSSY.RECONVERGENT B0, `(.L_x_9) ;  /* 0x0000025000007945 */ /* 0x000fd80003800200 */
[----:B------:R-:W-:Y:S05]  /*0540*/  @!P0 BRA `(.L_x_10) ;  /* 0x00000000008c8947 */ /* 0x000fea0003800000 */
[----:B------:R-:W1:Y:S01]  /*0550*/  S2UR UR5, SR_CgaCtaId ;  /* 0x00000000000579c3 */ /* 0x000e620000008800 */
[----:B------:R-:W-:Y:S01]  /*0560*/  UMOV UR6, 0x400 ;  /* 0x0000040000067882 */ /* 0x000fe20000000000 */
[----:B------:R-:W-:Y:S01]  /*0570*/  UMOV UR4, 0x1 ;  /* 0x0000000100047882 */ /* 0x000fe20000000000 */
[----:B-1----:R-:W-:Y:S02]  /*0580*/  ULEA UR5, UR5, UR6, 0x18 ;  /* 0x0000000605057291 */ /* 0x002fe4000f8ec0ff */
[----:B------:R-:W-:-:S04]  /*0590*/  UIADD3 UR6, UPT, UPT, -UR4, 0x100000, URZ ;  /* 0x0010000004067890 */ /* 0x000fc8000fffe1ff */
[----:B------:R-:W-:Y:S02]  /*05a0*/  USHF.L.U32 UR7, UR6, 0xb, URZ ;  /* 0x0000000b06077899 */ /* 0x000fe400080006ff */
[----:B------:R-:W-:Y:S01]  /*05b0*/  USHF.L.U32 UR6, UR6, 0x1, URZ ;  /* 0x0000000106067899 */ /* 0x000fe200080006ff */
[----:B------:R-:W1:Y:S11]  /*05c0*/  FENCE.VIEW.ASYNC.S ;  /* 0x00000000000073c6 */ /* 0x000e760000000000 */
[----:B-1----:R1:W2:Y:S01]  /*05d0*/  SYNCS.EXCH.64 URZ, [UR5], UR6 ;  /* 0x0000000605ff75b2 */ /* 0x0022a20008000100 */
[----:B------:R1:W3:Y:S01]  /*05e0*/  SYNCS.EXCH.64 URZ, [UR5+0x68], UR6 ;  /* 0x0000680605ff75b2 */ /* 0x0002e20008000100 */
[----:B------:R1:W4:Y:S01]  /*05f0*/  SYNCS.EXCH.64 URZ, [UR5+0x8], UR6 ;  /* 0x0000080605ff75b2 */ /* 0x0003220008000100 */
[----:B------:R1:W1:Y:S01]  /*0600*/  SYNCS.EXCH.64 URZ, [UR5+0x70], UR6 ;  /* 0x0000700605ff75b2 */ /* 0x0002620008000100 */
        /* <DEDUP_REMOVED lines=22> */
[----:B--234-:R-:W-:Y:S01]  /*0770*/  NOP ;  /* 0x0000000000007918 */ /* 0x01cfe20000000000 */
.L_x_10:
[----:B-1----:R-:W-:Y:S05]  /*0780*/  BSYNC.RECONVERGENT B0 ;  /* 0x0000000000007941 */ /* 0x002fea0003800200 */
.L_x_9:
[----:B------:R-:W1:Y:S01]  /*0790*/  SHFL.IDX PT, R2, R104, RZ, 0x1f ;  /* 0x00001fff68027589 */ /* 0x000e6200000e0000 */
[----:B------:R-:W-:Y:S01]  /*07a0*/  NOP ;  /* 0x0000000000007918 */ /* 0x000fe20000000000 */
[----:B-1----:R-:W-:-:S13]  /*07b0*/  ISETP.NE.AND P0, PT, R2, 0x1, PT ;  /* 0x000000010200780c */ /* 0x002fda0003f05270 */
[----:B------:R-:W-:Y:S05]  /*07c0*/  @P0 BRA `(.L_x_11) ;  /* 0x0000000000400947 */ /* 0x000fea0003800000 */
[----:B------:R-:W1:Y:S01]  /*07d0*/  S2UR UR6, SR_CgaCtaId ;  /* 0x00000000000679c3 */ /* 0x000e620000008800 */
[----:B------:R-:W-:Y:S01]  /*07e0*/  UMOV UR7, 0x400 ;  /* 0x0000040000077882 */ /* 0x000fe20000000000 */
[----:B------:R-:W-:Y:S01]  /*07f0*/  UMOV UR5, 0x20 ;  /* 0x0000002000057882 */ /* 0x000fe20000000000 */
[----:B------:R-:W-:Y:S01]  /*0800*/  UMOV UR4, 0x80 ;  /* 0x0000008000047882 */ /* 0x000fe20000000000 */
[----:B------:R-:W-:-:S04]  /*0810*/  UIADD3 UR10, UPT, UPT, -UR5, 0x100000, URZ ;  /* 0x00100000050a7890 */ /* 0x000fc8000fffe1ff */
[----:B------:R-:W-:Y:S02]  /*0820*/  USHF.L.U32 UR11, UR10, 0xb, URZ ;  /* 0x0000000b0a0b7899 */ /* 0x000fe400080006ff */
[----:B------:R-:W-:Y:S02]  /*0830*/  USHF.L.U32 UR10, UR10, 0x1, URZ ;  /* 0x000000010a0a7899 */ /* 0x000fe400080006ff */
[----:B------:R-:W-:-:S04]  /*0840*/  UIADD3 UR4, UPT, UPT, -UR4, 0x100000, URZ ;  /* 0x0010000004047890 */ /* 0x000fc8000fffe1ff */
[----:B------:R-:W-:Y:S02]  /*0850*/  USHF.L.U32 UR5, UR4, 0xb, URZ ;  /* 0x0000000b04057899 */ /* 0x000fe400080006ff */
[----:B------:R-:W-:Y:S01]  /*0860*/  USHF.L.U32 UR4, UR4, 0x1, URZ ;  /* 0x0000000104047899 */ /* 0x000fe200080006ff */
[----:B------:R-:W-:Y:S01]  /*0870*/  ELECT P0, URZ, PT ;  /* 0x0000000000ff782f */ /* 0x000fe20003800000 */
[----:B-1----:R-:W-:Y:S01]  /*0880*/  ULEA UR6, UR6, UR7, 0x18 ;  /* 0x0000000706067291 */ /* 0x002fe2000f8ec0ff */
[----:B------:R-:W1:Y:S11]  /*0890*/  FENCE.VIEW.ASYNC.S ;  /* 0x00000000000073c6 */ /* 0x000e760000000000 */
[----:B-1----:R1:W2:Y:S01]  /*08a0*/  SYNCS.EXCH.64 URZ, [UR6+0xd0], UR10 ;  /* 0x0000d00a06ff75b2 */ /* 0x0022a20008000100 */
[----:B------:R1:W3:Y:S01]  /*08b0*/  SYNCS.EXCH.64 URZ, [UR6+0xd8], UR4 ;  /* 0x0000d80406ff75b2 */ /* 0x0002e20008000100 */
[----:B------:R-:W-:Y:S01]  /*08c0*/  NOP ;  /* 0x0000000000007918 */ /* 0x000fe20000000000 */
.L_x_11:
[----:B------:R-:W4:Y:S01]  /*08d0*/  SHFL.IDX PT, R2, R104, RZ, 0x1f ;  /* 0x00001fff68027589 */ /* 0x000f2200000e0000 */
[----:B------:R-:W-:Y:S01]  /*08e0*/  NOP ;  /* 0x0000000000007918 */ /* 0x000fe20000000000 */
[----:B----4-:R-:W-:-:S13]  /*08f0*/  ISETP.NE.AND P0, PT, R2, 0x3, PT ;  /* 0x000000030200780c */ /* 0x010fda0003f05270 */
[----:B------:R-:W-:Y:S05]  /*0900*/  @P0 BRA `(.L_x_12) ;  /* 0x0000000000300947 */ /* 0x000fea0003800000 */
[----:B-1----:R-:W1:Y:S01]  /*0910*/  S2UR UR5, SR_CgaCtaId ;  /* 0x00000000000579c3 */ /* 0x002e620000008800 */
[----:B------:R-:W-:Y:S01]  /*0920*/  UMOV UR6, 0x400 ;  /* 0x0000040000067882 */ /* 0x000fe20000000000 */
[----:B------:R-:W-:Y:S01]  /*0930*/  UMOV UR4, 0x20 ;  /* 0x0000002000047882 */ /* 0x000fe20000000000 */
[----:B------:R-:W-:Y:S01]  /*0940*/  ELECT P0, URZ, PT ;  /* 0x0000000000ff782f */ /* 0x000fe20003800000 */
[----:B-1----:R-:W-:Y:S02]  /*0950*/  ULEA UR5, UR5, UR6, 0x18 ;  /* 0x0000000605057291 */ /* 0x002fe4000f8ec0ff */
[----:B------:R-:W-:-:S04]  /*0960*/  UIADD3 UR6, UPT, UPT, -UR4, 0x100000, URZ ;  /* 0x0010000004067890 */ /* 0x000fc8000fffe1ff */
[----:B------:R-:W-:Y:S02]  /*0970*/  USHF.L.U32 UR7, UR6, 0xb, URZ ;  /* 0x0000000b06077899 */ /* 0x000fe400080006ff */
[----:B------:R-:W-:Y:S01]  /*0980*/  USHF.L.U32 UR6, UR6, 0x1, URZ ;  /* 0x0000000106067899 */ /* 0x000fe200080006ff */
[----:B------:R-:W1:Y:S11]  /*0990*/  FENCE.VIEW.ASYNC.S ;  /* 0x00000000000073c6 */ /* 0x000e760000000000 */
[----:B-1----:R4:W1:Y:S01]  /*09a0*/  SYNCS.EXCH.64 URZ, [UR5+0xe0], UR6 ;  /* 0x0000e00605ff75b2 */ /* 0x0028620008000100 */
[----:B------:R4:W1:Y:S02]  /*09b0*/  SYNCS.EXCH.64 URZ, [UR5+0xe8], UR6 ;  /* 0x0000e80605ff75b2 */ /* 0x0008640008000100 */
[----:B----4-:R-:W-:Y:S01]  /*09c0*/  NOP ;  /* 0x0000000000007918 */ /* 0x010fe20000000000 */
.L_x_12:
[----:B------:R-:W4:Y:S01]  /*09d0*/  SHFL.IDX PT, R2, R104, RZ, 0x1f ;  /* 0x00001fff68027589 */ /* 0x000f2200000e0000 */
[----:B------:R-:W-:Y:S01]  /*09e0*/  NOP ;  /* 0x0000000000007918 */ /* 0x000fe20000000000 */
[----:B----4-:R-:W-:-:S13]  /*09f0*/  ISETP.NE.AND P0, PT, R2, 0x4, PT ;  /* 0x000000040200780c */ /* 0x010fda0003f05270 */
[----:B------:R-:W-:Y:S05]  /*0a00*/  @P0 BRA `(.L_x_13) ;  /* 0x00000000004c0947 */ /* 0x000fea0003800000 */
[----:B-1----:R-:W1:Y:S01]  /*0a10*/  S2UR UR5, SR_CgaCtaId ;  /* 0x00000000000579c3 */ /* 0x002e620000008800 */
[----:B------:R-:W-:Y:S01]  /*0a20*/  UMOV UR7, 0x100 ;  /* 0x0000010000077882 */ /* 0x000fe20000000000 */
[----:B------:R-:W-:Y:S01]  /*0a30*/  UMOV UR6, 0x400 ;  /* 0x0000040000067882 */ /* 0x000fe20000000000 */
[----:B------:R-:W-:Y:S01]  /*0a40*/  USEL UR7, UR7, 0xe0, UP2 ;  /* 0x000000e007077887 */ /* 0x000fe20009000000 */
[----:B------:R-:W-:Y:S01]  /*0a50*/  UMOV UR4, 0x1 ;  /* 0x0000000100047882 */ /* 0x000fe20000000000 */
[----:B------:R-:W-:Y:S01]  /*0a60*/  ELECT P0, URZ, PT ;  /* 0x0000000000ff782f */ /* 0x000fe20003800000 */
[----:B------:R-:W-:-:S04]  /*0a70*/  UIADD3 UR10, UPT, UPT, -UR4, 0x100000, URZ ;  /* 0x00100000040a7890 */ /* 0x000fc8000fffe1ff */
[----:B------:R-:W-:Y:S02]  /*0a80*/  USHF.L.U32 UR11, UR10, 0xb, URZ ;  /* 0x0000000b0a0b7899 */ /* 0x000fe400080006ff */
[----:B------:R-:W-:Y:S02]  /*0a90*/  USHF.L.U32 UR10, UR10, 0x1, URZ ;  /* 0x000000010a0a7899 */ /* 0x000fe400080006ff */
[----:B-1----:R-:W-:Y:S02]  /*0aa0*/  ULEA UR5, UR5, UR6, 0x18 ;  /* 0x0000000605057291 */ /* 0x002fe4000f8ec0ff */
[----:B------:R-:W-:-:S04]  /*0ab0*/  UIADD3 UR6, UPT, UPT, -UR7, 0x100000, URZ ;  /* 0x0010000007067890 */ /* 0x000fc8000fffe1ff */
[----:B------:R-:W-:Y:S02]  /*0ac0*/  USHF.L.U32 UR7, UR6, 0xb, URZ ;  /* 0x0000000b06077899 */ /* 0x000fe400080006ff */
[----:B------:R-:W-:Y:S01]  /*0ad0*/  USHF.L.U32 UR6, UR6, 0x1, URZ ;  /* 0x0000000106067899 */ /* 0x000fe200080006ff */
[----:B------:R-:W1:Y:S03]  /*0ae0*/  FENCE.VIEW.ASYNC.S ;  /* 0x00000000000073c6 */ /* 0x000e660000000000 */
[----:B-1----:R4:W1:Y:S08]  /*0af0*/  SYNCS.EXCH.64 URZ, [UR5+0xf0], UR10 ;  /* 0x0000f00a05ff75b2 */ /* 0x0028700008000100 */
[----:B------:R4:W1:Y:S01]  /*0b00*/  SYNCS.EXCH.64 URZ, [UR5+0x100], UR6 ;  /* 0x0001000605ff75b2 */ /* 0x0008620008000100 */
[----:B------:R4:W1:Y:S01]  /*0b10*/  SYNCS.EXCH.64 URZ, [UR5+0xf8], UR10 ;  /* 0x0000f80a05ff75b2 */ /* 0x0008620008000100 */
[----:B------:R4:W1:Y:S02]  /*0b20*/  SYNCS.EXCH.64 URZ, [UR5+0x108], UR6 ;  /* 0x0001080605ff75b2 */ /* 0x0008640008000100 */
[----:B----4-:R-:W-:Y:S01]  /*0b30*/  NOP ;  /* 0x0000000000007918 */ /* 0x010fe20000000000 */
.L_x_13:
[----:B------:R-:W4:Y:S01]  /*0b40*/  SHFL.IDX PT, R2, R104, RZ, 0x1f ;  /* 0x00001fff68027589 */ /* 0x000f2200000e0000 */
[----:B------:R-:W-:Y:S01]  /*0b50*/  NOP ;  /* 0x0000000000007918 */ /* 0x000fe20000000000 */
[----:B----4-:R-:W-:-:S13]  /*0b60*/  ISETP.NE.AND P0, PT, R2, 0x5, PT ;  /* 0x000000050200780c */ /* 0x010fda0003f05270 */
[----:B------:R-:W-:Y:S05]  /*0b70*/  @P0 BRA `(.L_x_14) ;  /* 0x0000000000580947 */ /* 0x000fea0003800000 */
[----:B-1----:R-:W1:Y:S01]  /*0b80*/  S2UR UR6, SR_CgaCtaId ;  /* 0x00000000000679c3 */ /* 0x002e620000008800 */
        /* <DEDUP_REMOVED lines=12> */
[----:B-1----:R4:W1:Y:S01]  /*0c50*/  SYNCS.EXCH.64 URZ, [UR6+0x110], UR10 ;  /* 0x0001100a06ff75b2 */ /* 0x0028620008000100 */
[----:B------:R4:W1:Y:S01]  /*0c60*/  SYNCS.EXCH.64 URZ, [UR6+0x130], UR4 ;  /* 0x0001300406ff75b2 */ /* 0x0008620008000100 */
[----:B------:R4:W1:Y:S01]  /*0c70*/  SYNCS.EXCH.64 URZ, [UR6+0x118], UR10 ;  /* 0x0001180a06ff75b2 */ /* 0x0008620008000100 */
[----:B------:R4:W1:Y:S01]  /*0c80*/  SYNCS.EXCH.64 URZ, [UR6+0x138], UR4 ;  /* 0x0001380406ff75b2 */ /* 0x0008620008000100 */
[----:B------:R4:W1:Y:S01]  /*0c90*/  SYNCS.EXCH.64 URZ, [UR6+0x120], UR10 ;  /* 0x0001200a06ff75b2 */ /* 0x0008620008000100 */
[----:B------:R4:W1:Y:S01]  /*0ca0*/  SYNCS.EXCH.64 URZ, [UR6+0x140], UR4 ;  /* 0x0001400406ff75b2 */ /* 0x0008620008000100 */
[----:B------:R4:W1:Y:S01]  /*0cb0*/  SYNCS.EXCH.64 URZ, [UR6+0x128], UR10 ;  /* 0x0001280a06ff75b2 */ /* 0x0008620008000100 */
[----:B------:R4:W1:Y:S02]  /*0cc0*/  SYNCS.EXCH.64 URZ, [UR6+0x148], UR4 ;  /* 0x0001480406ff75b2 */ /* 0x0008640008000100 */
[----:B----4-:R-:W-:Y:S01]  /*0cd0*/  NOP ;  /* 0x0000000000007918 */ /* 0x010fe20000000000 */
.L_x_14:
        /* <DEDUP_REMOVED lines=14> */
[----:B------:R4:W1:Y:S01]  /*0dc0*/  SYNCS.EXCH.64 URZ, [UR5+0x160], UR6 ;  /* 0x0001600605ff75b2 */ /* 0x0008620008000100 */
[----:B------:R4:W1:Y:S01]  /*0dd0*/  SYNCS.EXCH.64 URZ, [UR5+0x158], UR6 ;  /* 0x0001580605ff75b2 */ /* 0x0008620008000100 */
[----:B------:R4:W1:Y:S02]  /*0de0*/  SYNCS.EXCH.64 URZ, [UR5+0x168], UR6 ;  /* 0x0001680605ff75b2 */ /* 0x0008640008000100 */
[----:B----4-:R-:W-:Y:S01]  /*0df0*/  NOP ;  /* 0x0000000000007918 */ /* 0x010fe20000000000 */
.L_x_15:
[----:B-1----:R-:W1:Y:S01]  /*0e00*/  S2UR UR5, SR_CTAID.X ;  /* 0x00000000000579c3 */ /* 0x002e620000002500 */
[----:B------:R-:W-:-:S05]  /*0e10*/  CS2R.32 R97, SR_CgaSize ;  /* 0x0000000000617805 */ /* 0x000fca0000008a00 */
[----:B------:R-:W-:-:S05]  /*0e20*/  IMAD R97, R97, -0xa0, RZ ;  /* 0xffffff6061617824 */ /* 0x000fca00078e02ff */
[----:B------:R-:W-:-:S14]  /*0e30*/  R2UR UR7, R97 ;  /* 0x00000000610772ca */ /* 0x000fdc00000e0000 */
[----:B------:R-:W4:Y:S01]  /*0e40*/  LDCU UR7, c[0x0][UR7+0x2b0] ;  /* 0x00005600070777ac */ /* 0x000f220008000800 */
[----:B------:R-:W-:Y:S01]  /*0e50*/  NOP ;  /* 0x0000000000007918 */ /* 0x000fe20000000000 */
[----:B------:R-:W-:-:S05]  /*0e60*/  CS2R.32 R97, SR_CgaSize ;  /* 0x0000000000617805 */ /* 0x000fca0000008a00 */
[----:B------:R-:W-:-:S05]  /*0e70*/  IMAD R97, R97, -0xa0, RZ ;  /* 0xffffff6061617824 */ /* 0x000fca00078e02ff */
[----:B------:R-:W-:-:S14]  /*0e80*/  R2UR UR6, R97 ;  /* 0x00000000610672ca */ /* 0x000fdc00000e0000 */
[----:B------:R-:W2:Y:S01]  /*0e90*/  LDCU UR6, c[0x0][UR6+0x2b4] ;  /* 0x00005680060677ac */ /* 0x000ea20008000800 */
[----:B------:R-:W3:Y:S08]  /*0ea0*/  S2UR UR4, SR_CTAID.Y ;  /* 0x00000000000479c3 */ /* 0x000ef00000002600 */
[----:B------:R-:W2:Y:S01]  /*0eb0*/  LDC R9, c[0x0][0xb24] ;  /* 0x0002c900ff097b82 */ /* 0x000ea20000000800 */
[----:B-1----:R-:W-:-:S02]  /*0ec0*/  I2FP.F32.U32 R5, UR5 ;  /* 0x0000000500057c45 */ /* 0x002fc40008201000 */
[----:B------:R-:W-:-:S05]  /*0ed0*/  CS2R.32 R3, SR_CgaSize ;  /* 0x0000000000037805 */ /* 0x000fca0000008a00 */
[----:B------:R-:W-:-:S06]  /*0ee0*/  IMAD R3, R3, -0xa0, RZ ;  /* 0xffffff6003037824 */ /* 0x000fcc00078e02ff */
[----:B------:R-:W1:Y:S01]  /*0ef0*/  LDC R3, c[0x0][R3+0x2a0] ;  /* 0x0000a80003037b82 */ /* 0x000e620000000800 */
[----:B------:R-:W-:Y:S01]  /*0f00*/  MOV R97, UR5 ;  /* 0x0000000500617c02 */ /* 0x000fe20008000f00 */
[----:B----4-:R-:W-:Y:S01]  /*0f10*/  FMUL R5, R5, UR7 ;  /* 0x0000000705057c20 */ /* 0x010fe20008400000 */
[----:B---3--:R-:W-:Y:S02]  /*0f20*/  I2FP.F32.U32 R4, UR4 ;  /* 0x0000000400047c45 */ /* 0x008fe40008201000 */
[----:B------:R-:W-:-:S05]  /*0f30*/  CS2R.32 R2, SR_CgaSize ;  /* 0x0000000000027805 */ /* 0x000fca0000008a00 */
[----:B------:R-:W-:-:S06]  /*0f40*/  IMAD R2, R2, -0xa0, RZ ;  /* 0xffffff6002027824 */ /* 0x000fcc00078e02ff */
[----:B------:R-:W3:Y:S01]  /*0f50*/  LDC R2, c[0x0][R2+0x2a4] ;  /* 0x0000a90002027b82 */ /* 0x000ee20000000800 */
[----:B------:R-:W4:Y:S01]  /*0f60*/  F2I.U32.TRUNC.NTZ R90, R5 ;  /* 0x00000005005a7305 */ /* 0x000f22000020f000 */
[----:B------:R-:W-:Y:S01]  /*0f70*/  MOV R91, UR4 ;  /* 0x00000004005b7c02 */ /* 0x000fe20008000f00 */
[----:B--2---:R-:W-:-:S05]  /*0f80*/  FMUL R4, R4, UR6 ;  /* 0x0000000604047c20 */ /* 0x004fca0008400000 */
[----:B------:R-:W-:Y:S01]  /*0f90*/  BAR.SYNC.DEFER_BLOCKING 0x0 ;  /* 0x0000000000007b1d */ /* 0x000fe20000010000 */
[----:B------:R-:W-:-:S05]  /*0fa0*/  ISETP.GE.AND P0, PT, R9, 0x1, PT ;  /* 0x000000010900780c */ /* 0x000fca0003f06270 */
[----:B------:R-:W2:Y:S02]  /*0fb0*/  F2I.U32.TRUNC.NTZ R79, R4 ;  /* 0x00000004004f7305 */ /* 0x000ea4000020f000 */
[----:B------:R-:W3:Y:S01]  /*0fc0*/  S2UR UR36, SR_CTAID.Z ;  /* 0x00000000002479c3 */ /* 0x000ee20000002700 */
[----:B----4-:R-:W-:-:S05]  /*0fd0*/  IADD3 R90, PT, PT, -R90, RZ, RZ ;  /* 0x000000ff5a5a7210 */ /* 0x010fca0007ffe1ff */
[----:B-1----:R-:W-:Y:S01]  /*0fe0*/  IMAD R90, R3, R90, UR5 ;  /* 0x00000005035a7e24 */ /* 0x002fe2000f8e025a */
[----:B--2---:R-:W-:-:S05]  /*0ff0*/  IADD3 R79, PT, PT, -R79, RZ, RZ ;  /* 0x000000ff4f4f7210 */ /* 0x004fca0007ffe1ff */
[----:B---3--:R-:W-:Y:S01]  /*1000*/  IMAD R79, R2, R79, UR4 ;  /* 0x00000004024f7e24 */ /* 0x008fe2000f8e024f */
[----:B------:R-:W-:Y:S06]  /*1010*/  @!P0 BRA `(.L_x_16) ;  /* 0x0000000000b88947 */ /* 0x000fec0003800000 */
[----:B------:R-:W1:Y:S01]  /*1020*/  LDC.64 R4, c[0x0][0xb18] ;  /* 0x0002c600ff047b82 */ /* 0x000e620000000a00 */
[----:B------:R-:W-:-:S07]  /*1030*/  ISETP.NE.AND P0, PT, R9, 0x1, PT ;  /* 0x000000010900780c */ /* 0x000fce0003f05270 */
[----:B------:R-:W2:Y:S08]  /*1040*/  LDC R10, c[0x0][0xb0c] ;  /* 0x0002c300ff0a7b82 */ /* 0x000eb00000000800 */
[----:B------:R-:W3:Y:S08]  /*1050*/  LDC R11, c[0x0][0x370] ;  /* 0x0000dc00ff0b7b82 */ /* 0x000ef00000000800 */
[----:B------:R-:W4:Y:S01]  /*1060*/  LDC R12, c[0x0][0x374] ;  /* 0x0000dd00ff0c7b82 */ /* 0x000f220000000800 */
[----:B-1----:R-:W-:-:S07]  /*1070*/  ISETP.NE.AND P1, PT, R4, 0x1, PT ;  /* 0x000000010400780c */ /* 0x002fce0003f25270 */
[----:B------:R-:W3:Y:S01]  /*1080*/  LDC.64 R6, c[0x0][0xb10] ;  /* 0x0002c400ff067b82 */ /* 0x000ee20000000a00 */
[----:B--2---:R-:W-:-:S07]  /*1090*/  ISETP.NE.AND P2, PT, R10, 0x1, PT ;  /* 0x000000010a00780c */ /* 0x004fce0003f45270 */
[----:B------:R-:W1:Y:S08]  /*10a0*/  LDC R8, c[0x0][0xb20] ;  /* 0x0002c800ff087b82 */ /* 0x000e700000000800 */
[----:B------:R-:W2:Y:S01]  /*10b0*/  LDC.64 R2, c[0x0][0xb28] ;  /* 0x0002ca00ff027b82 */ /* 0x000ea20000000a00 */
[----:B----4-:R-:W-:-:S04]  /*10c0*/  IMAD.HI.U32 R13, R12, R5, RZ ;  /* 0x000000050c0d7227 */ /* 0x010fc800078e00ff */
[----:B------:R-:W-:-:S04]  /*10d0*/  IMAD.HI.U32 R5, R91, R5, RZ ;  /* 0x000000055b057227 */ /* 0x000fc800078e00ff */
[----:B---3--:R-:W-:-:S04]  /*10e0*/  IMAD.HI.U32 R14, R11, R6, RZ ;  /* 0x000000060b0e7227 */ /* 0x008fc800078e00ff */
[----:B------:R-:W-:Y:S01]  /*10f0*/  IMAD.HI.U32 R16, R97, R6, RZ ;  /* 0x0000000661107227 */ /* 0x000fe200078e00ff */
[-C--:B------:R-:W-:Y:S02]  /*1100*/  @P2 SHF.R.U32.HI R11, RZ, R7.reuse, R14 ;  /* 0x00000007ff0b2219 */ /* 0x080fe4000001160e */
[-C--:B-1----:R-:W-:Y:S02]  /*1110*/  @P1 SHF.R.U32.HI R12, RZ, R8.reuse, R13 ;  /* 0x00000008ff0c1219 */ /* 0x082fe4000001160d */
[----:B------:R-:W-:Y:S02]  /*1120*/  SHF.R.U32.HI R8, RZ, R8, R5 ;  /* 0x00000008ff087219 */ /* 0x000fe40000011605 */
[----:B------:R-:W-:Y:S02]  /*1130*/  SHF.R.U32.HI R16, RZ, R7, R16 ;  /* 0x00000007ff107219 */ /* 0x000fe40000011610 */
[----:B------:R-:W-:Y:S01]  /*1140*/  SEL R5, R91, R8, !P1 ;  /* 0x000000085b057207 */ /* 0x000fe20004800000 */
[----:B--2---:R-:W-:Y:S01]  /*1150*/  IMAD.HI.U32 R14, R12, R2, RZ ;  /* 0x000000020c0e7227 */ /* 0x004fe200078e00ff */
[----:B------:R-:W-:-:S03]  /*1160*/  SEL R7, R97, R16, !P2 ;  /* 0x0000001061077207 */ /* 0x000fc60005000000 */
[----:B------:R-:W-:Y:S01]  /*1170*/  IMAD.HI.U32 R6, R11, R2, RZ ;  /* 0x000000020b067227 */ /* 0x000fe200078e00ff */
[----:B------:R-:W-:-:S04]  /*1180*/  @P0 SHF.R.U32.HI R12, RZ, R3, R14 ;  /* 0x00000003ff0c0219 */ /* 0x000fc8000001160e */
[----:B------:R-:W-:Y:S01]  /*1190*/  @P0 SHF.R.U32.HI R11, RZ, R3, R6 ;  /* 0x00000003ff0b0219 */ /* 0x000fe20000011606 */
[----:B------:R-:W-:-:S04]  /*11a0*/  IMAD R12, R12, R9, RZ ;  /* 0x000000090c0c7224 */ /* 0x000fc800078e02ff */
[----:B------:R-:W-:Y:S01]  /*11b0*/  IMAD R6, R11, R9, RZ ;  /* 0x000000090b067224 */ /* 0x000fe200078e02ff */
[----:B------:R-:W-:-:S04]  /*11c0*/  ISETP.GE.AND P1, PT, R5, R12, PT ;  /* 0x0000000c0500720c */ /* 0x000fc80003f26270 */
[----:B------:R-:W-:Y:S01]  /*11d0*/  ISETP.GE.OR P1, PT, R7, R6, P1 ;  /* 0x000000060700720c */ /* 0x000fe20000f26670 */
[----:B------:R-:W-:-:S05]  /*11e0*/  IMAD.HI.U32 R6, R5, R2, RZ ;  /* 0x0000000205067227 */ /* 0x000fca00078e00ff */
[----:B------:R-:W-:-:S04]  /*11f0*/  SHF.R.U32.HI R6, RZ, R3, R6 ;  /* 0x00000003ff067219 */ /* 0x000fc80000011606 */
[----:B------:R-:W-:-:S03]  /*1200*/  SEL R6, R5, R6, !P0 ;  /* 0x0000000605067207 */ /* 0x000fc60004000000 */
[----:B------:R-:W-:Y:S01]  /*1210*/  @!P1 IMAD.HI.U32 R8, R7, R2, RZ ;  /* 0x0000000207089227 */ /* 0x000fe200078e00ff */
[----:B------:R-:W-:-:S04]  /*1220*/  IADD3 R2, PT, PT, -R6, RZ, RZ ;  /* 0x000000ff06027210 */ /* 0x000fc80007ffe1ff */
[----:B------:R-:W-:Y:S01]  /*1230*/  @!P1 SHF.R.U32.HI R8, RZ, R3, R8 ;  /* 0x00000003ff089219 */ /* 0x000fe20000011608 */
[----:B------:R-:W-:-:S03]  /*1240*/  IMAD R2, R9, R2, R5 ;  /* 0x0000000209027224 */ /* 0x000fc600078e0205 */
[----:B------:R-:W-:Y:S02]  /*1250*/  @!P1 SEL R3, R7, R8, !P0 ;  /* 0x0000000807039207 */ /* 0x000fe40004000000 */
[----:B------:R-:W-:-:S03]  /*1260*/  IADD3 R8, PT, PT, -R5, RZ, RZ ;  /* 0x000000ff05087210 */ /* 0x000fc60007ffe1ff */
[--C-:B------:R-:W-:Y:S02]  /*1270*/  @!P1 IMAD.IADD R6, R6, 0x1, -R3.reuse ;  /* 0x0000000106069824 */ /* 0x100fe400078e0a03 */
[----:B------:R-:W-:Y:S01]  /*1280*/  @!P1 IMAD R3, R2, R11, R3 ;  /* 0x0000000b02039224 */ /* 0x000fe200078e0203 */
[----:B------:R-:W-:Y:S01]  /*1290*/  IADD3 R2, PT, PT, -R7, RZ, RZ ;  /* 0x000000ff07027210 */ /* 0x000fe20007ffe1ff */
[----:B------:R-:W-:Y:S02]  /*12a0*/  @!P1 IMAD R5, R6, R9, R7 ;  /* 0x0000000906059224 */ /* 0x000fe400078e0207 */
[----:B------:R-:W-:Y:S02]  /*12b0*/  IMAD R8, R4, R8, R91 ;  /* 0x0000000804087224 */ /* 0x000fe400078e025b */
[----:B------:R-:W-:Y:S02]  /*12c0*/  @!P1 IMAD.MOV.U32 R7, RZ, RZ, R3 ;  /* 0x000000ffff079224 */ /* 0x000fe400078e0003 */
[----:B------:R-:W-:-:S02]  /*12d0*/  IMAD R2, R10, R2, R97 ;  /* 0x000000020a027224 */ /* 0x000fc400078e0261 */
[----:B------:R-:W-:Y:S02]  /*12e0*/  IMAD R91, R5, R4, R8 ;  /* 0x00000004055b7224 */ /* 0x000fe400078e0208 */
[----:B------:R-:W-:Y:S02]  /*12f0*/  IMAD R97, R7, R10, R2 ;  /* 0x0000000a07617224 */ /* 0x000fe400078e0202 */
.L_x_16:
[----:B------:R-:W1:Y:S01]  /*1300*/  LDCU UR4, c[0x0][0xb30] ;  /* 0x00016600ff0477ac */ /* 0x000e620008000800 */
[----:B------:R-:W2:Y:S08]  /*1310*/  S2UR UR37, SR_CgaCtaId ;  /* 0x00000000002579c3 */ /* 0x000eb00000008800 */
[----:B------:R-:W3:Y:S01]  /*1320*/  LDC R40, c[0x0][0xb24] ;  /* 0x0002c900ff287b82 */ /* 0x000ee20000000800 */
[----:B-1----:R-:W-:-:S09]  /*1330*/  UISETP.NE.AND UP1, UPT, UR4, 0x1, UPT ;  /* 0x000000010400788c */ /* 0x002fd2000bf25270 */
[----:B--2---:R-:W-:Y:S05]  /*1340*/  BRA.U UP1, `(.L_x_17) ;  /* 0x0000000101407547 */ /* 0x004fea000b800000 */
[----:B------:R-:W1:Y:S08]  /*1350*/  LDC.64 R4, c[0x0][0xb10] ;  /* 0x0002c400ff047b82 */ /* 0x000e700000000a00 */
[----:B------:R-:W2:Y:S08]  /*1360*/  LDC.64 R2, c[0x0][0xb18] ;  /* 0x0002c600ff027b82 */ /* 0x000eb00000000a00 */
[----:B------:R-:W4:Y:S08]  /*1370*/  LDC R6, c[0x0][0xb20] ;  /* 0x0002c800ff067b82 */ /* 0x000f300000000800 */
[----:B------:R-:W3:Y:S01]  /*1380*/  LDC R8, c[0x0][0xb0c] ;  /* 0x0002c300ff087b82 */ /* 0x000ee20000000800 */
[----:B-1----:R-:W-:-:S05]  /*1390*/  IMAD.HI.U32 R4, R97, R4, RZ ;  /* 0x0000000461047227 */ /* 0x002fca00078e00ff */
[----:B------:R-:W-:Y:S01]  /*13a0*/  SHF.R.U32.HI R4, RZ, R5, R4 ;  /* 0x00000005ff047219 */ /* 0x000fe20000011604 */
[----:B--2---:R-:W-:Y:S01]  /*13b0*/  IMAD.HI.U32 R3, R91, R3, RZ ;  /* 0x000000035b037227 */ /* 0x004fe200078e00ff */
[----:B------:R-:W-:-:S04]  /*13c0*/  ISETP.NE.AND P0, PT, R2, 0x1, PT ;  /* 0x000000010200780c */ /* 0x000fc80003f05270 */
[----:B----4-:R-:W-:-:S04]  /*13d0*/  SHF.R.U32.HI R6, RZ, R6, R3 ;  /* 0x00000006ff067219 */ /* 0x010fc80000011603 */
[----:B------:R-:W-:Y:S02]  /*13e0*/  SEL R3, R91, R6, !P0 ;  /* 0x000000065b037207 */ /* 0x000fe40004000000 */
[----:B---3--:R-:W-:-:S04]  /*13f0*/  ISETP.NE.AND P1, PT, R8, 0x1, PT ;  /* 0x000000010800780c */ /* 0x008fc80003f25270 */
[----:B------:R-:W-:-:S05]  /*1400*/  SEL R4, R97, R4, !P1 ;  /* 0x0000000461047207 */ /* 0x000fca0004800000 */
[----:B------:R-:W-:Y:S02]  /*1410*/  IMAD.IADD R5, R3, 0x1, -R4 ;  /* 0x0000000103057824 */ /* 0x000fe400078e0a04 */
[----:B------:R-:W-:Y:S02]  /*1420*/  IMAD.IADD R3, R4, 0x1, -R3 ;  /* 0x0000000104037824 */ /* 0x000fe400078e0a03 */
[----:B------:R-:W-:Y:S02]  /*1430*/  IMAD R97, R5, R8, R97 ;  /* 0x0000000805617224 */ /* 0x000fe400078e0261 */
[----:B------:R-:W-:-:S07]  /*1440*/  IMAD R91, R3, R2, R91 ;  /* 0x00000002035b7224 */ /* 0x000fce00078e025b */
.L_x_17:
[----:B------:R-:W-:Y:S01]  /*1450*/  BAR.SYNC.DEFER_BLOCKING 0x0 ;  /* 0x0000000000007b1d */ /* 0x000fe20000010000 */
[----:B------:R-:W-:Y:S01]  /*1460*/  UISETP.NE.AND UP1, UPT, UR8, 0x2, UPT ;  /* 0x000000020800788c */ /* 0x000fe2000bf25270 */
[----:B------:R-:W-:Y:S02]  /*1470*/  ISETP.NE.OR P5, PT, R0, 0x2, !P5 ;  /* 0x000000020000780c */ /* 0x000fe40006fa5670 */
[----:B------:R-:W-:-:S06]  /*1480*/  LOP3.LUT R2, R101, 0x1f, RZ, 0xc0, !PT ;  /* 0x0000001f65027812 */ /* 0x000fcc00078ec0ff */
[----:B------:R-:W-:Y:S05]  /*1490*/  BRA.U UP1, `(.L_x_18) ;  /* 0x0000001501987547 */ /* 0x000fea000b800000 */
[----:B------:R-:W1:Y:S01]  /*14a0*/  LDCU UR13, c[0x0][0x38c] ;  /* 0x00007180ff0d77ac */ /* 0x000e620008000800 */
[----:B------:R-:W2:Y:S01]  /*14b0*/  LDC R9, c[0x0][0x370] ;  /* 0x0000dc00ff097b82 */ /* 0x000ea20000000800 */
[----:B------:R-:W-:Y:S01]  /*14c0*/  PLOP3.LUT P1, PT, PT, PT, UP2, 0x80, 0x8 ;  /* 0x000000000008781c */ /* 0x000fe20003f2f028 */
[----:B------:R-:W-:Y:S01]  /*14d0*/  IMAD.MOV.U32 R15, RZ, RZ, 0x1 ;  /* 0x00000001ff0f7424 */ /* 0x000fe200078e00ff */
[----:B------:R-:W-:Y:S01]  /*14e0*/  ISETP.EQ.OR P4, PT, R2, RZ, P5 ;  /* 0x000000ff0200720c */ /* 0x000fe20002f82670 */
[----:B------:R-:W-:Y:S01]  /*14f0*/  IMAD.MOV.U32 R14, RZ, RZ, RZ ;  /* 0x000000ffff0e7224 */ /* 0x000fe200078e00ff */
[----:B------:R-:W-:Y:S02]  /*1500*/  PLOP3.LUT P1, PT, P1, PT, PT, 0x8, 0x80 ;  /* 0x000000000080781c */ /* 0x000fe40000f2e170 */
[----:B------:R-:W-:Y:S01]  /*1510*/  CS2R R12, SRZ ;  /* 0x00000000000c7805 */ /* 0x000fe2000001ff00 */
[----:B------:R-:W-:Y:S01]  /*1520*/  IMAD.MOV.U32 R10, RZ, RZ, 0x1 ;  /* 0x00000001ff0a7424 */ /* 0x000fe200078e00ff */
[----:B------:R-:W4:Y:S01]  /*1530*/  LDC R0, c[0x0][0x374] ;  /* 0x0000dd00ff007b82 */ /* 0x000f220000000800 */
[----:B------:R-:W2:Y:S01]  /*1540*/  LDCU.64 UR22, c[0x0][0x348] ;  /* 0x00006900ff1677ac */ /* 0x000ea20008000a00 */
[----:B------:R-:W-:Y:S01]  /*1550*/  UMOV UR6, URZ ;  /* 0x000000ff00067c82 */ /* 0x000fe20008000000 */
[----:B-1----:R-:W-:-:S04]  /*1560*/  UIADD3 UR5, UPT, UPT, UR13, 0x7f, URZ ;  /* 0x0000007f0d057890 */ /* 0x002fc8000fffe0ff */
[----:B------:R-:W-:-:S04]  /*1570*/  USHF.R.S32.HI UR4, URZ, 0x1f, UR5 ;  /* 0x0000001fff047899 */ /* 0x000fc80008011405 */
[----:B------:R-:W-:-:S04]  /*1580*/  ULEA.HI UR4, UR4, UR5, URZ, 0x7 ;  /* 0x0000000504047291 */ /* 0x000fc8000f8f38ff */
[----:B------:R-:W-:Y:S02]  /*1590*/  USHF.R.S32.HI UR15, URZ, 0x7, UR4 ;  /* 0x00000007ff0f7899 */ /* 0x000fe40008011404 */
[----:B------:R-:W-:Y:S02]  /*15a0*/  UIADD3 UR4, UPT, UPT, UR13, -0x1, URZ ;  /* 0xffffffff0d047890 */ /* 0x000fe4000fffe0ff */
[----:B------:R-:W-:Y:S02]  /*15b0*/  UISETP.LT.U32.AND UP0, UPT, UR15, 0xd, UPT ;  /* 0x0000000d0f00788c */ /* 0x000fe4000bf01070 */
[----:B------:R-:W-:Y:S02]  /*15c0*/  UISETP.GE.U32.AND UP1, UPT, UR4, -0xff, UPT ;  /* 0xffffff010400788c */ /* 0x000fe4000bf26070 */
[----:B------:R-:W-:Y:S02]  /*15d0*/  USEL UR14, UR15, 0xd, UP0 ;  /* 0x0000000d0f0e7887 */ /* 0x000fe40008000000 */
[----:B------:R-:W-:-:S02]  /*15e0*/  UIADD3 UR13, UPT, UPT, UR13, 0xfe, URZ ;  /* 0x000000fe0d0d7890 */ /* 0x000fc4000fffe0ff */
[----:B------:R-:W-:Y:S02]  /*15f0*/  UIADD3 UR5, UPT, UPT, UR14, -0x1, URZ ;  /* 0xffffffff0e057890 */ /* 0x000fe4000fffe0ff */
[----:B------:R-:W-:-:S03]  /*1600*/  UIADD3 UR7, UPT, UPT, UR15, -UR14, URZ ;  /* 0x8000000e0f077290 */ /* 0x000fc6000fffe0ff */
[----:B------:R-:W-:-:S04]  /*1610*/  @UP1 UIADD3 UR5, UPT, UPT, UR14, URZ, URZ ;  /* 0x000000ff0e051290 */ /* 0x000fc8000fffe0ff */
[----:B--2---:R-:W-:-:S12]  /*1620*/  UIADD3 UR5, UPT, UPT, UR5, 0x1, URZ ;  /* 0x0000000105057890 */ /* 0x004fd8000fffe0ff */
.L_x_36:
[----:B------:R-:W-:Y:S01]  /*1630*/  UISETP.NE.AND UP0, UPT, UR37, URZ, UPT ;  /* 0x000000ff2500728c */ /* 0x000fe2000bf05270 */
[----:B------:R-:W1:Y:S08]  /*1640*/  S2UR UR37, SR_CgaCtaId ;  /* 0x00000000002579c3 */ /* 0x000e700000008800 */
[----:B------:R-:W-:Y:S05]  /*1650*/  BRA.U UP0, `(.L_x_19) ;  /* 0x0000000100347547 */ /* 0x000fea000b800000 */
[----:B------:R-:W2:Y:S01]  /*1660*/  S2R R2, SR_CgaCtaId ;  /* 0x0000000000027919 */ /* 0x000ea20000008800 */
[----:B------:R-:W-:-:S04]  /*1670*/  MOV R3, 0x400 ;  /* 0x0000040000037802 */ /* 0x000fc80000000f00 */
[----:B--2---:R-:W-:Y:S02]  /*1680*/  LEA R3, R2, R3, 0x18 ;  /* 0x0000000302037211 */ /* 0x004fe400078ec0ff */
[----:B------:R-:W-:-:S03]  /*1690*/  SHF.L.U32 R2, R10, 0x1f, RZ ;  /* 0x0000001f0a027819 */ /* 0x000fc600000006ff */
[----:B------:R-:W-:-:S04]  /*16a0*/  IMAD R3, R12, 0x8, R3 ;  /* 0x000000080c037824 */ /* 0x000fc800078e0203 */
[----:B------:R-:W2:Y:S02]  /*16b0*/  SYNCS.PHASECHK.TRANS64.TRYWAIT P0, [R3+URZ+0x160], R2 ;  /* 0x00016002030075a7 */ /* 0x000ea400080011ff */
[----:B--2---:R-:W-:Y:S05]  /*16c0*/  @!P0 BRA `(.L_x_20) ;  /* 0x00000050003c8947 */ /* 0x004fea0003800000 */
.L_x_105:
[----:B------:R-:W-:Y:S01]  /*16d0*/  VIADD R12, R12, 0x1 ;  /* 0x000000010c0c7836 */ /* 0x000fe20000000000 */
[----:B------:R2:W-:Y:S04]  /*16e0*/  SYNCS.ARRIVE.TRANS64.A1T0 RZ, [R3+URZ+0x150], RZ ;  /* 0x000150ff03ff79a7 */ /* 0x0005e800081000ff */
[----:B------:R-:W-:-:S04]  /*16f0*/  ISETP.NE.AND P0, PT, R12, 0x2, PT ;  /* 0x000000020c00780c */ /* 0x000fc80003f05270 */
[----:B------:R-:W-:Y:S02]  /*1700*/  SEL R12, R12, RZ, P0 ;  /* 0x000000ff0c0c7207 */ /* 0x000fe40000000000 */
[----:B--2---:R-:W-:-:S04]  /*1710*/  SEL R3, RZ, 0x1, P0 ;  /* 0x00000001ff037807 */ /* 0x004fc80000000000 */
[----:B------:R-:W-:-:S07]  /*1720*/  LOP3.LUT R10, R10, R3, RZ, 0x3c, !PT ;  /* 0x000000030a0a7212 */ /* 0x000fce00078e3cff */
.L_x_19:
[----:B------:R-:W-:Y:S01]  /*1730*/  UMOV UR4, 0x400 ;  /* 0x0000040000047882 */ /* 0x000fe20000000000 */
[----:B------:R-:W-:Y:S01]  /*1740*/  SHF.L.U32 R2, R15, 0x1f, RZ ;  /* 0x0000001f0f027819 */ /* 0x000fe200000006ff */
[----:B-1----:R-:W-:Y:S01]  /*1750*/  ULEA UR4, UR37, UR4, 0x18 ;  /* 0x0000000425047291 */ /* 0x002fe2000f8ec0ff */
[----:B------:R-:W-:Y:S01]  /*1760*/  R2UR UR35, R97 ;  /* 0x00000000612372ca */ /* 0x000fe200000e0000 */
[----:B------:R-:W-:Y:S01]  /*1770*/  UISETP.GE.U32.AND UP0, UPT, UR13, 0xff, UPT ;  /* 0x000000ff0d00788c */ /* 0x000fe2000bf06070 */
[----:B------:R-:W-:Y:S01]  /*1780*/  R2UR UR11, R91 ;  /* 0x000000005b0b72ca */ /* 0x000fe200000e0000 */
[----:B------:R-:W-:Y:S01]  /*1790*/  ULEA UR8, UR6, UR4, 0x3 ;  /* 0x0000000406087291 */ /* 0x000fe2000f8e18ff */
[----:B------:R-:W-:-:S08]  /*17a0*/  UMOV UR24, URZ ;  /* 0x000000ff00187c82 */ /* 0x000fd00008000000 */
[----:B------:R1:W2:Y:S01]  /*17b0*/  SYNCS.PHASECHK.TRANS64.TRYWAIT P0, [UR8+0x68], R2 ;  /* 0x00006802ff0075a7 */ /* 0x0002a20008001108 */
[----:B------:R-:W-:Y:S02]  /*17c0*/  USHF.L.U32 UR35, UR35, 0x6, URZ ;  /* 0x0000000623237899 */ /* 0x000fe400080006ff */
[----:B------:R-:W-:Y:S01]  /*17d0*/  USHF.L.U32 UR11, UR11, 0x6, URZ ;  /* 0x000000060b0b7899 */ /* 0x000fe200080006ff */
[----:B------:R-:W-:Y:S11]  /*17e0*/  BRA.U !UP0, `(.L_x_21) ;  /* 0x0000000108a47547 */ /* 0x000ff6000b800000 */
[----:B------:R-:W-:Y:S01]  /*17f0*/  UMOV UR16, URZ ;  /* 0x000000ff00107c82 */ /* 0x000fe20008000000 */
[----:B------:R-:W-:-:S05]  /*1800*/  UMOV UR17, UR6 ;  /* 0x0000000600117c82 */ /* 0x000fca0008000000 */
.L_x_26:
[----:B-1----:R-:W-:Y:S01]  /*1810*/  ULEA UR33, UR17, UR4, 0x3 ;  /* 0x0000000411217291 */ /* 0x002fe2000f8e18ff */
[----:B--2---:R-:W-:Y:S01]  /*1820*/  @!P5 MOV R3, 0x4000 ;  /* 0x000040000003d802 */ /* 0x004fe20000000f00 */
[----:B--2---:R-:W-:Y:S10]  /*1830*/  @P0 BRA `(.L_x_22) ;  /* 0x00000000000c0947 */ /* 0x004ff40003800000 */
[----:B------:R-:W-:-:S04]  /*1840*/  SHF.L.U32 R5, R15, 0x1f, RZ ;  /* 0x0000001f0f057819 */ /* 0x000fc800000006ff */
[----:B------:R-:W2:Y:S02]  /*1850*/  SYNCS.PHASECHK.TRANS64.TRYWAIT P0, [UR33+0x68], R5 ;  /* 0x00006805ff0075a7 */ /* 0x000ea40008001121 */
[----:B--2---:R-:W-:Y:S05]  /*1860*/  @!P0 BRA `(.L_x_23) ;  /* 0x0000004c00e88947 */ /* 0x004fea0003800000 */
.L_x_22:
[----:B------:R2:W-:Y:S01]  /*1870*/  @!P5 SYNCS.ARRIVE.TRANS64 RZ, [UR33], R3 ;  /* 0x00000003ffffd9a7 */ /* 0x0005e20008000021 */
[----:B------:R-:W-:Y:S04]  /*1880*/  BSSY.RECONVERGENT B0, `(.L_x_24) ;  /* 0x0000003000007945 */ /* 0x000fe80003800200 */
[----:B------:R-:W-:Y:S05]  /*1890*/  @P4 BRA `(.L_x_25) ;  /* 0x0000000000044947 */ /* 0x000fea0003800000 */
[----:B------:R-:W-:Y:S05]  /*18a0*/  BPT.TRAP 0x1 ;  /* 0x000000040000795c */ /* 0x000fea0000300000 */
.L_x_25:
[----:B------:R-:W-:Y:S05]  /*18b0*/  BSYNC.RECONVERGENT B0 ;  /* 0x0000000000007941 */ /* 0x000fea0003800200 */
.L_x_24:
[----:B------:R-:W-:Y:S02]  /*18c0*/  UIADD3 UR6, UPT, UPT, UR17, 0x1, URZ ;  /* 0x0000000111067890 */ /* 0x000fe4000fffe0ff */
[----:B------:R-:W-:Y:S02]  /*18d0*/  UIADD3 UR26, UP1, UPT, UR22, 0x80, URZ ;  /* 0x00000080161a7890 */ /* 0x000fe4000ff3e0ff */
[----:B------:R-:W-:Y:S02]  /*18e0*/  UISETP.NE.AND UP0, UPT, UR6, 0xd, UPT ;  /* 0x0000000d0600788c */ /* 0x000fe4000bf05270 */
[----:B------:R-:W-:Y:S02]  /*18f0*/  USHF.L.U32 UR34, UR16, 0x7, URZ ;  /* 0x0000000710227899 */ /* 0x000fe400080006ff */
[----:B------:R-:W-:Y:S02]  /*1900*/  USEL UR9, URZ, 0x1, UP0 ;  /* 0x00000001ff097887 */ /* 0x000fe40008000000 */
[----:B------:R-:W-:-:S02]  /*1910*/  USEL UR6, UR6, URZ, UP0 ;  /* 0x000000ff06067287 */ /* 0x000fc40008000000 */
[----:B------:R-:W-:Y:S02]  /*1920*/  UIADD3 UR20, UP0, UPT, UR22, 0x180, URZ ;  /* 0x0000018016147890 */ /* 0x000fe4000ff1e0ff */
[----:B------:R-:W-:Y:S01]  /*1930*/  ULEA UR8, UR6, UR4, 0x3 ;  /* 0x0000000406087291 */ /* 0x000fe2000f8e18ff */
[----:B------:R-:W-:Y:S01]  /*1940*/  LOP3.LUT R15, R15, UR9, RZ, 0x3c, !PT ;  /* 0x000000090f0f7c12 */ /* 0x000fe2000f8e3cff */
[----:B------:R-:W-:Y:S02]  /*1950*/  UIADD3.X UR27, UPT, UPT, URZ, UR23, URZ, UP1, !UPT ;  /* 0x00000017ff1b7290 */ /* 0x000fe40008ffe4ff */
[----:B------:R-:W-:Y:S01]  /*1960*/  UIADD3.X UR21, UPT, UPT, URZ, UR23, URZ, UP0, !UPT ;  /* 0x00000017ff157290 */ /* 0x000fe200087fe4ff */
[----:B-1----:R-:W-:Y:S01]  /*1970*/  SHF.L.U32 R2, R15, 0x1f, RZ ;  /* 0x0000001f0f027819 */ /* 0x002fe200000006ff */
[----:B------:R-:W-:Y:S01]  /*1980*/  UMOV UR18, 0x0 ;  /* 0x0000000000127882 */ /* 0x000fe20000000000 */
[----:B------:R-:W-:Y:S01]  /*1990*/  UMOV UR19, 0x10000000 ;  /* 0x1000000000137882 */ /* 0x000fe20000000000 */
[----:B------:R-:W-:Y:S01]  /*19a0*/  UMOV UR12, UR36 ;  /* 0x00000024000c7c82 */ /* 0x000fe20008000000 */
[----:B------:R1:W1:Y:S01]  /*19b0*/  SYNCS.PHASECHK.TRANS64.TRYWAIT P0, [UR8+0x68], R2 ;  /* 0x00006802ff0075a7 */ /* 0x0002620008001108 */
[----:B------:R-:W-:Y:S01]  /*19c0*/  ULEA UR8, UR17, UR4, 0xd ;  /* 0x0000000411087291 */ /* 0x000fe2000f8e68ff */
[----:B------:R-:W-:Y:S01]  /*19d0*/  UMOV UR9, UR33 ;  /* 0x0000002100097c82 */ /* 0x000fe20008000000 */
[----:B------:R-:W-:-:S02]  /*19e0*/  UMOV UR10, UR34 ;  /* 0x00000022000a7c82 */ /* 0x000fc40008000000 */
[----:B------:R-:W-:Y:S02]  /*19f0*/  UIADD3 UR32, UPT, UPT, UR8, 0x2400, URZ ;  /* 0x0000240008207890 */ /* 0x000fe4000fffe0ff */
[----:B------:R-:W-:Y:S02]  /*1a00*/  UIADD3 UR8, UPT, UPT, UR8, 0x1c400, URZ ;  /* 0x0001c40008087890 */ /* 0x000fe4000fffe0ff */
[----:B------:R-:W-:Y:S01]  /*1a10*/  UIADD3 UR16, UPT, UPT, UR16, 0x1, URZ ;  /* 0x0000000110107890 */ /* 0x000fe2000fffe0ff */
[----:B------:R-:W-:Y:S01]  /*1a20*/  UMOV UR24, UR5 ;  /* 0x0000000500187c82 */ /* 0x000fe20008000000 */
[----:B------:R-:W-:Y:S02]  /*1a30*/  UMOV UR17, UR6 ;  /* 0x0000000600117c82 */ /* 0x000fe40008000000 */
[----:B------:R-:W-:Y:S01]  /*1a40*/  UISETP.NE.AND UP0, UPT, UR16, UR5, UPT ;  /* 0x000000051000728c */ /* 0x000fe2000bf05270 */
[----:B------:R1:W-:Y:S02]  /*1a50*/  UTMALDG.3D [UR32], [UR26], desc[UR18] ;  /* 0x000012201a0075b4 */ /* 0x0003e40008011000 */
[----:B------:R1:W-:Y:S06]  /*1a60*/  UTMALDG.3D [UR8], [UR20], desc[UR18] ;  /* 0x00001208140075b4 */ /* 0x0003ec0008011000 */
[----:B------:R-:W-:Y:S05]  /*1a70*/  BRA.U UP0, `(.L_x_26) ;  /* 0xfffffffd00647547 */ /* 0x000fea000b83ffff */
.L_x_21:
[----:B-1----:R-:W-:Y:S01]  /*1a80*/  ULEA UR8, UR6, UR4, 0x3 ;  /* 0x0000000406087291 */ /* 0x002fe2000f8e18ff */
[----:B------:R-:W-:Y:S01]  /*1a90*/  SHF.L.U32 R2, R15, 0x1f, RZ ;  /* 0x0000001f0f027819 */ /* 0x000fe200000006ff */
[----:B------:R-:W-:Y:S01]  /*1aa0*/  @!P1 SYNCS.ARRIVE.TRANS64.A1T0 RZ, [UR4+0xe8], RZ ;  /* 0x0000e8ffffff99a7 */ /* 0x000fe20008100004 */
[----:B------:R-:W-:-:S06]  /*1ab0*/  UISETP.GT.AND UP0, UPT, UR15, UR14, UPT ;  /* 0x0000000e0f00728c */ /* 0x000fcc000bf04270 */
[----:B--2---:R1:W2:Y:S03]  /*1ac0*/  SYNCS.PHASECHK.TRANS64.TRYWAIT P0, [UR8+0x68], R2 ;  /* 0x00006802ff0075a7 */ /* 0x0042a60008001108 */
[----:B------:R-:W-:Y:S05]  /*1ad0*/  BRA.U !UP0, `(.L_x_27) ;  /* 0x0000000108a87547 */ /* 0x000fea000b800000 */
[----:B------:R-:W-:Y:S01]  /*1ae0*/  UIADD3 UR21, UPT, UPT, UR7, UR24, URZ ;  /* 0x0000001807157290 */ /* 0x000fe2000fffe0ff */
[----:B------:R-:W-:-:S11]  /*1af0*/  UMOV UR25, UR6 ;  /* 0x0000000600197c82 */ /* 0x000fd60008000000 */
.L_x_32:
[----:B-1----:R-:W-:Y:S01]  /*1b00*/  ULEA UR17, UR25, UR4, 0x3 ;  /* 0x0000000419117291 */ /* 0x002fe2000f8e18ff */
[----:B--2---:R-:W-:Y:S01]  /*1b10*/  @!P5 MOV R3, 0x4000 ;  /* 0x000040000003d802 */ /* 0x004fe20000000f00 */
[----:B--2---:R-:W-:Y:S10]  /*1b20*/  @P0 BRA `(.L_x_28) ;  /* 0x00000000000c0947 */ /* 0x004ff40003800000 */
[----:B------:R-:W-:-:S04]  /*1b30*/  SHF.L.U32 R5, R15, 0x1f, RZ ;  /* 0x0000001f0f057819 */ /* 0x000fc800000006ff */
[----:B------:R-:W2:Y:S02]  /*1b40*/  SYNCS.PHASECHK.TRANS64.TRYWAIT P0, [UR17+0x68], R5 ;  /* 0x00006805ff0075a7 */ /* 0x000ea40008001111 */
[----:B--2---:R-:W-:Y:S05]  /*1b50*/  @!P0 BRA `(.L_x_29) ;  /* 0x0000004c00448947 */ /* 0x004fea0003800000 */
.L_x_28:
[----:B------:R2:W-:Y:S01]  /*1b60*/  @!P5 SYNCS.ARRIVE.TRANS64 RZ, [UR17], R3 ;  /* 0x00000003ffffd9a7 */ /* 0x0005e20008000011 */
[----:B------:R-:W-:Y:S04]  /*1b70*/  BSSY.RECONVERGENT B0, `(.L_x_30) ;  /* 0x0000003000007945 */ /* 0x000fe80003800200 */
[----:B------:R-:W-:Y:S05]  /*1b80*/  @P4 BRA `(.L_x_31) ;  /* 0x0000000000044947 */ /* 0x000fea0003800000 */
[----:B------:R-:W-:Y:S05]  /*1b90*/  BPT.TRAP 0x1 ;  /* 0x000000040000795c */ /* 0x000fea0000300000 */
.L_x_31:
[----:B------:R-:W-:Y:S05]  /*1ba0*/  BSYNC.RECONVERGENT B0 ;  /* 0x0000000000007941 */ /* 0x000fea0003800200 */
.L_x_30:
        /* <DEDUP_REMOVED lines=20> */
[----:B------:R-:W-:Y:S01]  /*1cf0*/  UIADD3 UR8, UPT, UPT, UR8, 0x1c400, URZ ;  /* 0x0001c40008087890 */ /* 0x000fe2000fffe0ff */
[----:B------:R-:W-:Y:S01]  /*1d00*/  UMOV UR9, UR17 ;  /* 0x0000001100097c82 */ /* 0x000fe20008000000 */
[----:B------:R-:W-:Y:S01]  /*1d10*/  UMOV UR10, UR18 ;  /* 0x00000012000a7c82 */ /* 0x000fe20008000000 */
[----:B------:R-:W-:Y:S01]  /*1d20*/  UIADD3 UR24, UPT, UPT, UR24, 0x1, URZ ;  /* 0x0000000118187890 */ /* 0x000fe2000fffe0ff */
[----:B------:R-:W-:-:S03]  /*1d30*/  UMOV UR25, UR6 ;  /* 0x0000000600197c82 */ /* 0x000fc60008000000 */
[----:B------:R1:W-:Y:S01]  /*1d40*/  UTMALDG.3D [UR16], [UR30], desc[UR26] ;  /* 0x00001a101e0075b4 */ /* 0x0003e20008011000 */
[----:B------:R-:W-:Y:S01]  /*1d50*/  UISETP.NE.AND UP0, UPT, UR24, UR21, UPT ;  /* 0x000000151800728c */ /* 0x000fe2000bf05270 */
[----:B------:R1:W-:Y:S08]  /*1d60*/  UTMALDG.3D [UR8], [UR28], desc[UR26] ;  /* 0x00001a081c0075b4 */ /* 0x0003f00008011000 */
[----:B------:R-:W-:Y:S05]  /*1d70*/  BRA.U UP0, `(.L_x_32) ;  /* 0xfffffffd00607547 */ /* 0x000fea000b83ffff */
.L_x_27:
[C---:B-1----:R-:W-:Y:S01]  /*1d80*/  LEA R2, R14.reuse, UR4, 0x3 ;  /* 0x000000040e027c11 */ /* 0x042fe2000f8e18ff */
[----:B------:R-:W-:Y:S01]  /*1d90*/  NOP ;  /* 0x0000000000007918 */ /* 0x000fe20000000000 */
[----:B--2---:R-:W-:Y:S02]  /*1da0*/  SHF.L.U32 R3, R13, 0x1f, RZ ;  /* 0x0000001f0d037819 */ /* 0x004fe400000006ff */
[----:B------:R-:W-:Y:S02]  /*1db0*/  LEA R4, R14, UR4, 0x4 ;  /* 0x000000040e047c11 */ /* 0x000fe4000f8e20ff */
[----:B------:R-:W1:Y:S02]  /*1dc0*/  SYNCS.PHASECHK.TRANS64.TRYWAIT P0, [R2+URZ+0xf0], R3 ;  /* 0x0000f003020075a7 */ /* 0x000e6400080011ff */
[----:B-1----:R-:W-:Y:S05]  /*1dd0*/  @!P0 BRA `(.L_x_33) ;  /* 0x0000004800bc8947 */ /* 0x002fea0003800000 */
.L_x_108:
[----:B------:R-:W2:Y:S01]  /*1de0*/  LDS.128 R4, [R4+0x180] ;  /* 0x0001800004047984 */ /* 0x000ea20000000c00 */
[----:B---3--:R-:W-:Y:S01]  /*1df0*/  ISETP.GE.AND P0, PT, R40, 0x1, PT ;  /* 0x000000012800780c */ /* 0x008fe20003f06270 */
[----:B-1----:R-:W-:Y:S01]  /*1e00*/  VIADD R2, R2, 0x100 ;  /* 0x0000010002027836 */ /* 0x002fe20000000000 */
[----:B------:R-:W-:Y:S01]  /*1e10*/  @!PT LDS RZ, [RZ] ;  /* 0x00000000fffff984 */ /* 0x000fe20000000800 */
[----:B------:R-:W-:Y:S01]  /*1e20*/  @!PT LDS RZ, [RZ] ;  /* 0x00000000fffff984 */ /* 0x000fe20000000800 */
[----:B------:R-:W-:Y:S01]  /*1e30*/  @!PT LDS RZ, [RZ] ;  /* 0x00000000fffff984 */ /* 0x000fe20000000800 */
[----:B------:R-:W-:Y:S01]  /*1e40*/  @!PT LDS RZ, [RZ] ;  /* 0x00000000fffff984 */ /* 0x000fe20000000800 */
[----:B------:R1:W-:Y:S06]  /*1e50*/  MEMBAR.ALL.CTA ;  /* 0x0000000000007992 */ /* 0x0003ec0000008000 */
[----:B-1----:R-:W1:Y:S01]  /*1e60*/  FENCE.VIEW.ASYNC.S ;  /* 0x00000000000073c6 */ /* 0x002e620000000000 */
[----:B------:R-:W-:-:S04]  /*1e70*/  PRMT R2, RZ, 0x654, R2 ;  /* 0x00000654ff027816 */ /* 0x000fc80000000002 */
[----:B-1----:R1:W-:Y:S01]  /*1e80*/  SYNCS.ARRIVE.TRANS64.RED.A1T0 RZ, [R2+URZ], RZ ;  /* 0x000000ff02ff79a7 */ /* 0x0023e200081004ff */
[----:B--2---:R-:W-:-:S13]  /*1e90*/  LOP3.LUT P2, RZ, R6, 0x1, RZ, 0xc0, !PT ;  /* 0x0000000106ff7812 */ /* 0x004fda000784c0ff */
[----:B------:R-:W-:Y:S01]  /*1ea0*/  @P2 SHF.R.U32.HI R3, RZ, 0x10, R5 ;  /* 0x00000010ff032819 */ /* 0x000fe20000011605 */
[----:B------:R-:W-:Y:S01]  /*1eb0*/  VOTEU.ANY UP0, P2 ;  /* 0x0000000000ff7886 */ /* 0x000fe20001000100 */
[----:B------:R-:W-:Y:S02]  /*1ec0*/  @P2 MOV R11, R4 ;  /* 0x00000004000b2202 */ /* 0x000fe40000000f00 */
[----:B------:R-:W-:Y:S02]  /*1ed0*/  @P2 R2UR.BROADCAST UR8, R3 ;  /* 0x00000000030822ca */ /* 0x000fe400008e0000 */
[----:B------:R-:W-:-:S11]  /*1ee0*/  @P2 LOP3.LUT R8, R5, 0xffff, RZ, 0xc0, !PT ;  /* 0x0000ffff05082812 */ /* 0x000fd600078ec0ff */
[----:B------:R-:W-:Y:S01]  /*1ef0*/  @UP0 UMOV UR36, UR8 ;  /* 0x0000000800240c82 */ /* 0x000fe20008000000 */
[----:B-1----:R-:W-:Y:S05]  /*1f00*/  @!P0 BRA `(.L_x_34) ;  /* 0x0000000000b88947 */ /* 0x002fea0003800000 */
[----:B------:R-:W4:Y:S01]  /*1f10*/  LDC.64 R4, c[0x0][0xb18] ;  /* 0x0002c600ff047b82 */ /* 0x000f220000000a00 */
[----:B------:R-:W-:-:S07]  /*1f20*/  ISETP.NE.AND P3, PT, R40, 0x1, PT ;  /* 0x000000012800780c */ /* 0x000fce0003f65270 */
[----:B------:R-:W1:Y:S08]  /*1f30*/  LDC.64 R6, c[0x0][0xb10] ;  /* 0x0002c400ff067b82 */ /* 0x000e700000000a00 */
[----:B------:R-:W2:Y:S08]  /*1f40*/  LDC R16, c[0x0][0xb20] ;  /* 0x0002c800ff107b82 */ /* 0x000eb00000000800 */
[----:B------:R-:W3:Y:S01]  /*1f50*/  LDC R18, c[0x0][0xb0c] ;  /* 0x0002c300ff127b82 */ /* 0x000ee20000000800 */
[----:B----4-:R-:W-:Y:S01]  /*1f60*/  IMAD.HI.U32 R17, R0, R5, RZ ;  /* 0x0000000500117227 */ /* 0x010fe200078e00ff */
[----:B------:R-:W-:-:S03]  /*1f70*/  ISETP.NE.AND P0, PT, R4, 0x1, PT ;  /* 0x000000010400780c */ /* 0x000fc60003f05270 */
[----:B------:R-:W-:-:S03]  /*1f80*/  IMAD.HI.U32 R5, R8, R5, RZ ;  /* 0x0000000508057227 */ /* 0x000fc600078e00ff */
[----:B------:R-:W4:Y:S01]  /*1f90*/  LDC.64 R2, c[0x0][0xb28] ;  /* 0x0002ca00ff027b82 */ /* 0x000f220000000a00 */
[----:B-1----:R-:W-:-:S04]  /*1fa0*/  IMAD.HI.U32 R20, R9, R6, RZ ;  /* 0x0000000609147227 */ /* 0x002fc800078e00ff */
[----:B------:R-:W-:Y:S01]  /*1fb0*/  IMAD.HI.U32 R22, R11, R6, RZ ;  /* 0x000000060b167227 */ /* 0x000fe200078e00ff */
[----:B------:R-:W-:Y:S02]  /*1fc0*/  SHF.R.U32.HI R20, RZ, R7, R20 ;  /* 0x00000007ff147219 */ /* 0x000fe40000011614 */
[-C--:B--2---:R-:W-:Y:S02]  /*1fd0*/  SHF.R.U32.HI R17, RZ, R16.reuse, R17 ;  /* 0x00000010ff117219 */ /* 0x084fe40000011611 */
[----:B------:R-:W-:Y:S02]  /*1fe0*/  SHF.R.U32.HI R5, RZ, R16, R5 ;  /* 0x00000010ff057219 */ /* 0x000fe40000011605 */
[----:B------:R-:W-:Y:S02]  /*1ff0*/  SEL R17, R0, R17, !P0 ;  /* 0x0000001100117207 */ /* 0x000fe40004000000 */
[----:B------:R-:W-:Y:S02]  /*2000*/  SHF.R.U32.HI R22, RZ, R7, R22 ;  /* 0x00000007ff167219 */ /* 0x000fe40000011616 */
[----:B---3--:R-:W-:-:S02]  /*2010*/  ISETP.NE.AND P1, PT, R18, 0x1, PT ;  /* 0x000000011200780c */ /* 0x008fc40003f25270 */
[----:B------:R-:W-:Y:S02]  /*2020*/  SEL R5, R8, R5, !P0 ;  /* 0x0000000508057207 */ /* 0x000fe40004000000 */
[----:B------:R-:W-:Y:S02]  /*2030*/  SEL R19, R9, R20, !P1 ;  /* 0x0000001409137207 */ /* 0x000fe40004800000 */
[----:B------:R-:W-:Y:S01]  /*2040*/  SEL R7, R11, R22, !P1 ;  /* 0x000000160b077207 */ /* 0x000fe20004800000 */
[----:B----4-:R-:W-:-:S04]  /*2050*/  IMAD.HI.U32 R20, R17, R2, RZ ;  /* 0x0000000211147227 */ /* 0x010fc800078e00ff */
[----:B------:R-:W-:Y:S01]  /*2060*/  IMAD.HI.U32 R6, R19, R2, RZ ;  /* 0x0000000213067227 */ /* 0x000fe200078e00ff */
[----:B------:R-:W-:-:S04]  /*2070*/  @P3 SHF.R.U32.HI R17, RZ, R3, R20 ;  /* 0x00000003ff113219 */ /* 0x000fc80000011614 */
[----:B------:R-:W-:Y:S01]  /*2080*/  @P3 SHF.R.U32.HI R19, RZ, R3, R6 ;  /* 0x00000003ff133219 */ /* 0x000fe20000011606 */
[----:B------:R-:W-:-:S04]  /*2090*/  IMAD R17, R40, R17, RZ ;  /* 0x0000001128117224 */ /* 0x000fc800078e02ff */
[----:B------:R-:W-:Y:S01]  /*20a0*/  IMAD R6, R40, R19, RZ ;  /* 0x0000001328067224 */ /* 0x000fe200078e02ff */
[C---:B------:R-:W-:Y:S02]  /*20b0*/  ISETP.GE.AND P0, PT, R5.reuse, R17, PT ;  /* 0x000000110500720c */ /* 0x040fe40003f06270 */
[----:B------:R-:W-:Y:S02]  /*20c0*/  IADD3 R17, PT, PT, -R5, RZ, RZ ;  /* 0x000000ff05117210 */ /* 0x000fe40007ffe1ff */
[----:B------:R-:W-:Y:S01]  /*20d0*/  ISETP.GE.OR P0, PT, R7, R6, P0 ;  /* 0x000000060700720c */ /* 0x000fe20000706670 */
[----:B------:R-:W-:-:S04]  /*20e0*/  IMAD.HI.U32 R6, R5, R2, RZ ;  /* 0x0000000205067227 */ /* 0x000fc800078e00ff */
[----:B------:R-:W-:Y:S01]  /*20f0*/  IMAD R8, R4, R17, R8 ;  /* 0x0000001104087224 */ /* 0x000fe200078e0208 */
[----:B------:R-:W-:-:S04]  /*2100*/  SHF.R.U32.HI R6, RZ, R3, R6 ;  /* 0x00000003ff067219 */ /* 0x000fc80000011606 */
[----:B------:R-:W-:-:S03]  /*2110*/  SEL R6, R5, R6, !P3 ;  /* 0x0000000605067207 */ /* 0x000fc60005800000 */
[----:B------:R-:W-:-:S04]  /*2120*/  @!P0 IMAD.HI.U32 R16, R7, R2, RZ ;  /* 0x0000000207108227 */ /* 0x000fc800078e00ff */
[----:B------:R-:W-:Y:S01]  /*2130*/  IMAD.MOV R2, RZ, RZ, -R6 ;  /* 0x000000ffff027224 */ /* 0x000fe200078e0a06 */
[----:B------:R-:W-:-:S03]  /*2140*/  @!P0 SHF.R.U32.HI R16, RZ, R3, R16 ;  /* 0x00000003ff108219 */ /* 0x000fc60000011610 */
[----:B------:R-:W-:Y:S01]  /*2150*/  IMAD R2, R40, R2, R5 ;  /* 0x0000000228027224 */ /* 0x000fe200078e0205 */
[----:B------:R-:W-:-:S05]  /*2160*/  @!P0 SEL R3, R7, R16, !P3 ;  /* 0x0000001007038207 */ /* 0x000fca0005800000 */
[--C-:B------:R-:W-:Y:S02]  /*2170*/  @!P0 IMAD.IADD R6, R6, 0x1, -R3.reuse ;  /* 0x0000000106068824 */ /* 0x100fe400078e0a03 */
[----:B------:R-:W-:Y:S01]  /*2180*/  @!P0 IMAD R3, R2, R19, R3 ;  /* 0x0000001302038224 */ /* 0x000fe200078e0203 */
[----:B------:R-:W-:Y:S01]  /*2190*/  IADD3 R2, PT, PT, -R7, RZ, RZ ;  /* 0x000000ff07027210 */ /* 0x000fe20007ffe1ff */
[----:B------:R-:W-:Y:S02]  /*21a0*/  @!P0 IMAD R5, R40, R6, R7 ;  /* 0x0000000628058224 */ /* 0x000fe400078e0207 */
[----:B------:R-:W-:Y:S02]  /*21b0*/  @!P0 IMAD.MOV.U32 R7, RZ, RZ, R3 ;  /* 0x000000ffff078224 */ /* 0x000fe400078e0003 */
[----:B------:R-:W-:Y:S02]  /*21c0*/  IMAD R2, R18, R2, R11 ;  /* 0x0000000212027224 */ /* 0x000fe400078e020b */
[----:B------:R-:W-:-:S02]  /*21d0*/  IMAD R8, R5, R4, R8 ;  /* 0x0000000405087224 */ /* 0x000fc400078e0208 */
[----:B------:R-:W-:Y:S02]  /*21e0*/  IMAD R11, R7, R18, R2 ;  /* 0x00000012070b7224 */ /* 0x000fe400078e0202 */
.L_x_34:
[----:B------:R-:W1:Y:S02]  /*21f0*/  LDCU UR8, c[0x0][0xb30] ;  /* 0x00016600ff0877ac */ /* 0x000e640008000800 */
[----:B-1----:R-:W-:-:S09]  /*2200*/  UISETP.NE.AND UP0, UPT, UR8, 0x1, UPT ;  /* 0x000000010800788c */ /* 0x002fd2000bf05270 */
[----:B------:R-:W-:Y:S05]  /*2210*/  BRA.U UP0, `(.L_x_35) ;  /* 0x0000000100407547 */ /* 0x000fea000b800000 */
[----:B------:R-:W1:Y:S08]  /*2220*/  LDC.64 R4, c[0x0][0xb10] ;  /* 0x0002c400ff047b82 */ /* 0x000e700000000a00 */
[----:B------:R-:W2:Y:S08]  /*2230*/  LDC.64 R2, c[0x0][0xb18] ;  /* 0x0002c600ff027b82 */ /* 0x000eb00000000a00 */
[----:B------:R-:W3:Y:S08]  /*2240*/  LDC R6, c[0x0][0xb20] ;  /* 0x0002c800ff067b82 */ /* 0x000ef00000000800 */
[----:B------:R-:W4:Y:S01]  /*2250*/  LDC R16, c[0x0][0xb0c] ;  /* 0x0002c300ff107b82 */ /* 0x000f220000000800 */
[----:B-1----:R-:W-:-:S05]  /*2260*/  IMAD.HI.U32 R4, R11, R4, RZ ;  /* 0x000000040b047227 */ /* 0x002fca00078e00ff */
[----:B------:R-:W-:Y:S01]  /*2270*/  SHF.R.U32.HI R4, RZ, R5, R4 ;  /* 0x00000005ff047219 */ /* 0x000fe20000011604 */
[----:B--2---:R-:W-:Y:S01]  /*2280*/  IMAD.HI.U32 R3, R8, R3, RZ ;  /* 0x0000000308037227 */ /* 0x004fe200078e00ff */
[----:B------:R-:W-:-:S04]  /*2290*/  ISETP.NE.AND P0, PT, R2, 0x1, PT ;  /* 0x000000010200780c */ /* 0x000fc80003f05270 */
[----:B---3--:R-:W-:-:S04]  /*22a0*/  SHF.R.U32.HI R3, RZ, R6, R3 ;  /* 0x00000006ff037219 */ /* 0x008fc80000011603 */
[----:B------:R-:W-:Y:S02]  /*22b0*/  SEL R3, R8, R3, !P0 ;  /* 0x0000000308037207 */ /* 0x000fe40004000000 */
[----:B----4-:R-:W-:-:S04]  /*22c0*/  ISETP.NE.AND P1, PT, R16, 0x1, PT ;  /* 0x000000011000780c */ /* 0x010fc80003f25270 */
[----:B------:R-:W-:-:S05]  /*22d0*/  SEL R4, R11, R4, !P1 ;  /* 0x000000040b047207 */ /* 0x000fca0004800000 */
[----:B------:R-:W-:Y:S02]  /*22e0*/  IMAD.IADD R5, R3, 0x1, -R4 ;  /* 0x0000000103057824 */ /* 0x000fe400078e0a04 */
[----:B------:R-:W-:Y:S02]  /*22f0*/  IMAD.IADD R3, R4, 0x1, -R3 ;  /* 0x0000000104037824 */ /* 0x000fe400078e0a03 */
[----:B------:R-:W-:Y:S02]  /*2300*/  IMAD R11, R5, R16, R11 ;  /* 0x00000010050b7224 */ /* 0x000fe400078e020b */
[----:B------:R-:W-:-:S07]  /*2310*/  IMAD R8, R3, R2, R8 ;  /* 0x0000000203087224 */ /* 0x000fce00078e0208 */
.L_x_35:
[----:B------:R-:W-:Y:S01]  /*2320*/  VIADD R14, R14, 0x1 ;  /* 0x000000010e0e7836 */ /* 0x000fe20000000000 */
[----:B------:R-:W-:Y:S01]  /*2330*/  PLOP3.LUT P1, PT, PT, PT, PT, 0x80, 0x8 ;  /* 0x000000000008781c */ /* 0x000fe20003f2f070 */
[----:B------:R-:W-:Y:S02]  /*2340*/  IMAD.IADD R97, R11, 0x1, R90 ;  /* 0x000000010b617824 */ /* 0x000fe400078e025a */
[----:B------:R-:W-:Y:S01]  /*2350*/  IMAD.IADD R91, R8, 0x1, R79 ;  /* 0x00000001085b7824 */ /* 0x000fe200078e024f */
[----:B------:R-:W-:-:S04]  /*2360*/  ISETP.NE.AND P0, PT, R14, 0x2, PT ;  /* 0x000000020e00780c */ /* 0x000fc80003f05270 */
[----:B------:R-:W-:Y:S02]  /*2370*/  SEL R2, RZ, 0x1, P0 ;  /* 0x00000001ff027807 */ /* 0x000fe40000000000 */
[----:B------:R-:W-:Y:S02]  /*2380*/  SEL R14, R14, RZ, P0 ;  /* 0x000000ff0e0e7207 */ /* 0x000fe40000000000 */
[----:B------:R-:W-:Y:S01]  /*2390*/  LOP3.LUT R13, R13, R2, RZ, 0x3c, !PT ;  /* 0x000000020d0d7212 */ /* 0x000fe200078e3cff */
[----:B------:R-:W-:Y:S06]  /*23a0*/  @P2 BRA `(.L_x_36) ;  /* 0xfffffff000a02947 */ /* 0x000fec000383ffff */
[----:B------:R-:W-:Y:S01]  /*23b0*/  UIADD3 UR4, UPT, UPT, UR4, 0x68, URZ ;  /* 0x0000006804047890 */ /* 0x000fe2000fffe0ff */
[----:B------:R-:W-:-:S03]  /*23c0*/  SHF.L.U32 R3, R15, 0x1f, RZ ;  /* 0x0000001f0f037819 */ /* 0x000fc600000006ff */
[----:B------:R-:W-:-:S09]  /*23d0*/  ULEA UR5, UR6, UR4, 0x3 ;  /* 0x0000000406057291 */ /* 0x000fd2000f8e18ff */
[----:B------:R-:W1:Y:S02]  /*23e0*/  SYNCS.PHASECHK.TRANS64.TRYWAIT P0, [UR5], R3 ;  /* 0x00000003ff0075a7 */ /* 0x000e640008001105 */
[----:B-1----:R-:W-:Y:S05]  /*23f0*/  @!P0 BRA `(.L_x_37) ;  /* 0x0000004400488947 */ /* 0x002fea0003800000 */
.L_x_110:
[----:B------:R-:W-:-:S04]  /*2400*/  UIADD3 UR6, UPT, UPT, UR6, 0x1, URZ ;  /* 0x0000000106067890 */ /* 0x000fc8000fffe0ff */
[----:B------:R-:W-:-:S04]  /*2410*/  UISETP.NE.AND UP0, UPT, UR6, 0xd, UPT ;  /* 0x0000000d0600788c */ /* 0x000fc8000bf05270 */
[----:B------:R-:W-:Y:S02]  /*2420*/  USEL UR7, URZ, 0x1, UP0 ;  /* 0x00000001ff077887 */ /* 0x000fe40008000000 */
[----:B------:R-:W-:-:S04]  /*2430*/  USEL UR6, UR6, URZ, UP0 ;  /* 0x000000ff06067287 */ /* 0x000fc80008000000 */
[----:B------:R-:W-:Y:S01]  /*2440*/  ULEA UR5, UR6, UR4, 0x3 ;  /* 0x0000000406057291 */ /* 0x000fe2000f8e18ff */
[----:B------:R-:W-:-:S04]  /*2450*/  LOP3.LUT R2, R15, UR7, RZ, 0x3c, !PT ;  /* 0x000000070f027c12 */ /* 0x000fc8000f8e3cff */
[----:B-1----:R-:W-:-:S04]  /*2460*/  SHF.L.U32 R3, R2, 0x1f, RZ ;  /* 0x0000001f02037819 */ /* 0x002fc800000006ff */
[----:B------:R-:W1:Y:S02]  /*2470*/  SYNCS.PHASECHK.TRANS64.TRYWAIT P0, [UR5], R3 ;  /* 0x00000003ff0075a7 */ /* 0x000e640008001105 */
[----:B-1----:R-:W-:Y:S05]  /*2480*/  @!P0 BRA `(.L_x_38) ;  /* 0x00000044003c8947 */ /* 0x002fea0003800000 */
.L_x_112:
        /* <DEDUP_REMOVED lines=9> */
.L_x_114:
        /* <DEDUP_REMOVED lines=9> */
.L_x_116:
        /* <DEDUP_REMOVED lines=9> */
.L_x_118:
        /* <DEDUP_REMOVED lines=9> */
.L_x_120:
        /* <DEDUP_REMOVED lines=9> */
.L_x_122:
        /* <DEDUP_REMOVED lines=9> */
.L_x_124:
        /* <DEDUP_REMOVED lines=9> */
.L_x_126:
        /* <DEDUP_REMOVED lines=9> */
.L_x_128:
        /* <DEDUP_REMOVED lines=9> */
.L_x_130:
        /* <DEDUP_REMOVED lines=9> */
.L_x_132:
[----:B------:R-:W-:-:S04]  /*2a30*/  UIADD3 UR6, UPT, UPT, UR6, 0x1, URZ ;  /* 0x0000000106067890 */ /* 0x000fc8000fffe0ff */
[----:B------:R-:W-:-:S04]  /*2a40*/  UISETP.NE.AND UP0, UPT, UR6, 0xd, UPT ;  /* 0x0000000d0600788c */ /* 0x000fc8000bf05270 */
[----:B------:R-:W-:Y:S02]  /*2a50*/  USEL UR5, URZ, 0x1, UP0 ;  /* 0x00000001ff057887 */ /* 0x000fe40008000000 */
[----:B------:R-:W-:-:S04]  /*2a60*/  USEL UR6, UR6, URZ, UP0 ;  /* 0x000000ff06067287 */ /* 0x000fc80008000000 */
[----:B------:R-:W-:Y:S01]  /*2a70*/  ULEA UR6, UR6, UR4, 0x3 ;  /* 0x0000000406067291 */ /* 0x000fe2000f8e18ff */
[----:B-1----:R-:W-:-:S04]  /*2a80*/  LOP3.LUT R3, R2, UR5, RZ, 0x3c, !PT ;  /* 0x0000000502037c12 */ /* 0x002fc8000f8e3cff */
[----:B------:R-:W-:Y:S01]  /*2a90*/  SHF.L.U32 R3, R3, 0x1f, RZ ;  /* 0x0000001f03037819 */ /* 0x000fe200000006ff */
[----:B----4-:R-:W-:-:S07]  /*2aa0*/  IMAD.U32 R0, RZ, RZ, UR6 ;  /* 0x00000006ff007e24 */ /* 0x010fce000f8e00ff */
.L_x_49:
[----:B-1----:R1:W2:Y:S02]  /*2ab0*/  SYNCS.PHASECHK.TRANS64.TRYWAIT P0, [R0+URZ], R3 ;  /* 0x00000003000075a7 */ /* 0x0022a400080011ff */
[----:B--2---:R-:W-:Y:S05]  /*2ac0*/  @!P0 NANOSLEEP.SYNCS 0x989680 ;  /* 0x009896800000895d */ /* 0x004fea0003900000 */
[----:B------:R-:W2:Y:S02]  /*2ad0*/  @!P0 SYNCS.PHASECHK.TRANS64 P0, [R0+URZ], R3 ;  /* 0x00000003000085a7 */ /* 0x000ea400080010ff */
[----:B--2---:R-:W-:Y:S05]  /*2ae0*/  @P0 EXIT ;  /* 0x000000000000094d */ /* 0x004fea0003800000 */
[----:B------:R-:W-:Y:S05]  /*2af0*/  BRA `(.L_x_49) ;  /* 0xfffffffc00ec7947 */ /* 0x000fea000383ffff */
.L_x_18:
[----:B------:R-:W-:-:S04]  /*2b00*/  UISETP.NE.AND UP1, UPT, UR37, URZ, UPT ;  /* 0x000000ff2500728c */ /* 0x000fc8000bf25270 */
[----:B------:R-:W-:-:S09]  /*2b10*/  UISETP.NE.OR UP1, UPT, UR8, 0x1, UP1 ;  /* 0x000000010800788c */ /* 0x000fd20008f25670 */
[----:B------:R-:W-:Y:S05]  /*2b20*/  BRA.U UP1, `(.L_x_50) ;  /* 0x0000000501487547 */ /* 0x000fea000b800000 */
[----:B------:R-:W-:Y:S01]  /*2b30*/  ISETP.NE.AND P2, PT, R2, RZ, PT ;  /* 0x000000ff0200720c */ /* 0x000fe20003f45270 */
[----:B------:R-:W-:Y:S01]  /*2b40*/  IMAD.MOV.U32 R12, RZ, RZ, 0x1 ;  /* 0x00000001ff0c7424 */ /* 0x000fe200078e00ff */
[----:B------:R-:W-:Y:S02]  /*2b50*/  CS2R R10, SRZ ;  /* 0x00000000000a7805 */ /* 0x000fe4000001ff00 */
[----:B------:R-:W-:Y:S01]  /*2b60*/  CS2R R8, SRZ ;  /* 0x0000000000087805 */ /* 0x000fe2000001ff00 */
[----:B------:R-:W-:Y:S01]  /*2b70*/  UMOV UR4, 0x400 ;  /* 0x0000040000047882 */ /* 0x000fe20000000000 */
[----:B------:R-:W-:Y:S01]  /*2b80*/  UMOV UR6, URZ ;  /* 0x000000ff00067c82 */ /* 0x000fe20008000000 */
[----:B------:R-:W-:-:S12]  /*2b90*/  ULEA UR37, UR37, UR4, 0x18 ;  /* 0x0000000425257291 */ /* 0x000fd8000f8ec0ff */
.L_x_54:
[----:B------:R-:W-:Y:S02]  /*2ba0*/  LEA R0, R8, UR37, 0x3 ;  /* 0x0000002508007c11 */ /* 0x000fe4000f8e18ff */
[----:B------:R-:W-:-:S03]  /*2bb0*/  SHF.L.U32 R5, R9, 0x1f, RZ ;  /* 0x0000001f09057819 */ /* 0x000fc600000006ff */
[----:B------:R-:W-:Y:S01]  /*2bc0*/  VIADD R4, R0, 0x160 ;  /* 0x0000016000047836 */ /* 0x000fe20000000000 */
[----:B------:R-:W1:Y:S02]  /*2bd0*/  SYNCS.PHASECHK.TRANS64.TRYWAIT P0, [R0+URZ+0x150], R5 ;  /* 0x00015005000075a7 */ /* 0x000e6400080011ff */
[----:B-1----:R-:W-:Y:S05]  /*2be0*/  @!P0 BRA `(.L_x_51) ;  /* 0x00000040006c8947 */ /* 0x002fea0003800000 */
.L_x_133:
[----:B------:R-:W-:Y:S01]  /*2bf0*/  ULEA UR5, UR6, UR37, 0x3 ;  /* 0x0000002506057291 */ /* 0x000fe2000f8e18ff */
[----:B------:R-:W-:Y:S02]  /*2c00*/  PRMT R4, RZ, 0x654, R4 ;  /* 0x00000654ff047816 */ /* 0x000fe40000000004 */
[----:B-1----:R-:W-:Y:S01]  /*2c10*/  SHF.L.U32 R5, R12, 0x1f, RZ ;  /* 0x0000001f0c057819 */ /* 0x002fe200000006ff */
[----:B------:R-:W-:Y:S01]  /*2c20*/  UIADD3 UR4, UPT, UPT, UR5, 0xf0, URZ ;  /* 0x000000f005047890 */ /* 0x000fe2000fffe0ff */
[----:B------:R1:W-:Y:S05]  /*2c30*/  SYNCS.ARRIVE.TRANS64.RED.A1T0 RZ, [R4+URZ], RZ ;  /* 0x000000ff04ff79a7 */ /* 0x0003ea00081004ff */
[----:B------:R-:W-:Y:S01]  /*2c40*/  IMAD.U32 R7, RZ, RZ, UR4 ;  /* 0x00000004ff077e24 */ /* 0x000fe2000f8e00ff */
[----:B------:R-:W2:Y:S04]  /*2c50*/  SYNCS.PHASECHK.TRANS64.TRYWAIT P0, [UR5+0x100], R5 ;  /* 0x00010005ff0075a7 */ /* 0x000ea80008001105 */
[----:B------:R-:W-:Y:S01]  /*2c60*/  PRMT R6, R2, 0x654, R7 ;  /* 0x0000065402067816 */ /* 0x000fe20000000007 */
[----:B-1----:R-:W-:Y:S01]  /*2c70*/  @!P2 IMAD.MOV.U32 R4, RZ, RZ, 0x10 ;  /* 0x00000010ff04a424 */ /* 0x002fe200078e00ff */
[----:B--2---:R-:W-:Y:S06]  /*2c80*/  @!P0 BRA `(.L_x_52) ;  /* 0x0000004000588947 */ /* 0x004fec0003800000 */
.L_x_135:
[----:B------:R-:W-:Y:S01]  /*2c90*/  ULEA UR4, UR6, UR37, 0x4 ;  /* 0x0000002506047291 */ /* 0x000fe2000f8e20ff */
[----:B------:R-:W-:Y:S01]  /*2ca0*/  SEL R3, R6, R3, !P2 ;  /* 0x0000000306037207 */ /* 0x000fe20005000000 */
[----:B------:R-:W-:Y:S01]  /*2cb0*/  UIADD3 UR5, UPT, UPT, UR5, 0xf0, URZ ;  /* 0x000000f005057890 */ /* 0x000fe2000fffe0ff */
[----:B-1----:R-:W-:Y:S01]  /*2cc0*/  LEA R0, R11, UR37, 0x3 ;  /* 0x000000250b007c11 */ /* 0x002fe2000f8e18ff */
[----:B------:R-:W-:Y:S01]  /*2cd0*/  UIADD3 UR4, UPT, UPT, UR4, 0x180, URZ ;  /* 0x0000018004047890 */ /* 0x000fe2000fffe0ff */
[----:B------:R-:W-:Y:S01]  /*2ce0*/  SHF.L.U32 R5, R10, 0x1f, RZ ;  /* 0x0000001f0a057819 */ /* 0x000fe200000006ff */
[----:B------:R1:W-:Y:S01]  /*2cf0*/  @!P2 SYNCS.ARRIVE.TRANS64.RED RZ, [R3+URZ], R4 ;  /* 0x0000000403ffa9a7 */ /* 0x0003e200080004ff */
[----:B------:R-:W-:Y:S01]  /*2d00*/  UIADD3 UR6, UPT, UPT, UR6, 0x1, URZ ;  /* 0x0000000106067890 */ /* 0x000fe2000fffe0ff */
[----:B------:R-:W-:-:S03]  /*2d10*/  VIADD R8, R8, 0x1 ;  /* 0x0000000108087836 */ /* 0x000fc60000000000 */
[----:B------:R-:W-:Y:S02]  /*2d20*/  UISETP.NE.AND UP0, UPT, UR6, 0x2, UPT ;  /* 0x000000020600788c */ /* 0x000fe4000bf05270 */
[----:B------:R-:W-:Y:S06]  /*2d30*/  UGETNEXTWORKID.BROADCAST [UR4], [UR5] ;  /* 0x00000000040073ca */ /* 0x000fec0008000100 */
[----:B------:R-:W-:Y:S01]  /*2d40*/  USEL UR4, URZ, 0x1, UP0 ;  /* 0x00000001ff047887 */ /* 0x000fe20008000000 */
[----:B------:R-:W-:Y:S01]  /*2d50*/  ISETP.NE.AND P0, PT, R8, 0x2, PT ;  /* 0x000000020800780c */ /* 0x000fe20003f05270 */
[----:B------:R-:W-:Y:S01]  /*2d60*/  USEL UR6, UR6, URZ, UP0 ;  /* 0x000000ff06067287 */ /* 0x000fe20008000000 */
[----:B------:R-:W2:Y:S03]  /*2d70*/  SYNCS.PHASECHK.TRANS64.TRYWAIT P1, [R0+URZ+0xf0], R5 ;  /* 0x0000f005000075a7 */ /* 0x000ea600080211ff */
[----:B------:R-:W-:Y:S01]  /*2d80*/  LOP3.LUT R12, R12, UR4, RZ, 0x3c, !PT ;  /* 0x000000040c0c7c12 */ /* 0x000fe2000f8e3cff */
[----:B-12---:R-:W-:Y:S07]  /*2d90*/  @!P1 BRA `(.L_x_53) ;  /* 0x00000040002c9947 */ /* 0x006fee0003800000 */
.L_x_136:
[C---:B------:R-:W-:Y:S01]  /*2da0*/  LEA R4, R11.reuse, UR37, 0x4 ;  /* 0x000000250b047c11 */ /* 0x040fe2000f8e20ff */
[----:B-1----:R-:W-:Y:S01]  /*2db0*/  VIADD R0, R0, 0x100 ;  /* 0x0000010000007836 */ /* 0x002fe20000000000 */
[----:B------:R-:W-:Y:S01]  /*2dc0*/  SEL R8, R8, RZ, P0 ;  /* 0x000000ff08087207 */ /* 0x000fe20000000000 */
[----:B------:R-:W-:-:S03]  /*2dd0*/  VIADD R11, R11, 0x1 ;  /* 0x000000010b0b7836 */ /* 0x000fc60000000000 */
[----:B------:R-:W1:Y:S01]  /*2de0*/  LDS.128 R4, [R4+0x180] ;  /* 0x0001800004047984 */ /* 0x000e620000000c00 */
[----:B------:R-:W-:Y:S02]  /*2df0*/  PRMT R0, RZ, 0x654, R0 ;  /* 0x00000654ff007816 */ /* 0x000fe40000000000 */
[C---:B------:R-:W-:Y:S01]  /*2e00*/  ISETP.NE.AND P1, PT, R11.reuse, 0x2, PT ;  /* 0x000000020b00780c */ /* 0x040fe20003f25270 */
[----:B------:R-:W-:Y:S01]  /*2e10*/  @!PT LDS RZ, [RZ] ;  /* 0x00000000fffff984 */ /* 0x000fe20000000800 */
[----:B------:R-:W-:Y:S01]  /*2e20*/  @!PT LDS RZ, [RZ] ;  /* 0x00000000fffff984 */ /* 0x000fe20000000800 */
[----:B------:R-:W-:Y:S01]  /*2e30*/  @!PT LDS RZ, [RZ] ;  /* 0x00000000fffff984 */ /* 0x000fe20000000800 */
[----:B------:R-:W-:Y:S01]  /*2e40*/  @!PT LDS RZ, [RZ] ;  /* 0x00000000fffff984 */ /* 0x000fe20000000800 */
[----:B------:R2:W-:Y:S06]  /*2e50*/  MEMBAR.ALL.CTA ;  /* 0x0000000000007992 */ /* 0x0005ec0000008000 */
[----:B--2---:R-:W2:Y:S01]  /*2e60*/  FENCE.VIEW.ASYNC.S ;  /* 0x00000000000073c6 */ /* 0x004ea20000000000 */
[----:B------:R-:W-:Y:S01]  /*2e70*/  SEL R11, R11, RZ, P1 ;  /* 0x000000ff0b0b7207 */ /* 0x000fe20000800000 */
[----:B--2---:R2:W-:Y:S01]  /*2e80*/  SYNCS.ARRIVE.TRANS64.RED.A1T0 RZ, [R0+URZ], RZ ;  /* 0x000000ff00ff79a7 */ /* 0x0045e200081004ff */
[----:B-1----:R-:W-:-:S02]  /*2e90*/  LOP3.LUT P3, RZ, R6, 0x1, RZ, 0xc0, !PT ;  /* 0x0000000106ff7812 */ /* 0x002fc4000786c0ff */
[----:B------:R-:W-:-:S04]  /*2ea0*/  SEL R5, RZ, 0x1, P1 ;  /* 0x00000001ff057807 */ /* 0x000fc80000800000 */
[----:B------:R-:W-:Y:S02]  /*2eb0*/  LOP3.LUT R10, R10, R5, RZ, 0x3c, !PT ;  /* 0x000000050a0a7212 */ /* 0x000fe400078e3cff */
[----:B--2---:R-:W-:-:S04]  /*2ec0*/  SEL R0, RZ, 0x1, P0 ;  /* 0x00000001ff007807 */ /* 0x004fc80000000000 */
[----:B------:R-:W-:Y:S01]  /*2ed0*/  LOP3.LUT R9, R9, R0, RZ, 0x3c, !PT ;  /* 0x0000000009097212 */ /* 0x000fe200078e3cff */
[----:B------:R-:W-:Y:S06]  /*2ee0*/  @P3 BRA `(.L_x_54) ;  /* 0xfffffffc002c3947 */ /* 0x000fec000383ffff */
[----:B------:R-:W-:Y:S01]  /*2ef0*/  ULEA UR5, UR6, UR37, 0x3 ;  /* 0x0000002506057291 */ /* 0x000fe2000f8e18ff */
[----:B------:R-:W-:-:S08]  /*2f00*/  SHF.L.U32 R3, R12, 0x1f, RZ ;  /* 0x0000001f0c037819 */ /* 0x000fd000000006ff */
[----:B------:R-:W1:Y:S02]  /*2f10*/  SYNCS.PHASECHK.TRANS64 P0, [UR5+0x100], R3 ;  /* 0x00010003ff0075a7 */ /* 0x000e640008001005 */
[----:B-1----:R-:W-:Y:S05]  /*2f20*/  @P0 BRA `(.L_x_55) ;  /* 0x0000000000080947 */ /* 0x002fea0003800000 */
[----:B------:R-:W1:Y:S02]  /*2f30*/  SYNCS.PHASECHK.TRANS64.TRYWAIT P0, [UR5+0x100], R3 ;  /* 0x00010003ff0075a7 */ /* 0x000e640008001105 */
[----:B-1----:R-:W-:Y:S05]  /*2f40*/  @!P0 BRA `(.L_x_56) ;  /* 0x0000003c00d48947 */ /* 0x002fea0003800000 */
.L_x_55:
[----:B------:R-:W-:-:S04]  /*2f50*/  UIADD3 UR4, UPT, UPT, UR6, 0x1, URZ ;  /* 0x0000000106047890 */ /* 0x000fc8000fffe0ff */
[----:B------:R-:W-:-:S04]  /*2f60*/  UISETP.NE.AND UP0, UPT, UR4, 0x2, UPT ;  /* 0x000000020400788c */ /* 0x000fc8000bf05270 */
[----:B------:R-:W-:Y:S02]  /*2f70*/  USEL UR7, URZ, 0x1, UP0 ;  /* 0x00000001ff077887 */ /* 0x000fe40008000000 */
[----:B------:R-:W-:-:S04]  /*2f80*/  USEL UR4, UR4, URZ, UP0 ;  /* 0x000000ff04047287 */ /* 0x000fc80008000000 */
[----:B------:R-:W-:Y:S01]  /*2f90*/  ULEA UR4, UR4, UR37, 0x3 ;  /* 0x0000002504047291 */ /* 0x000fe2000f8e18ff */
[----:B-1----:R-:W-:-:S04]  /*2fa0*/  LOP3.LUT R3, R12, UR7, RZ, 0x3c, !PT ;  /* 0x000000070c037c12 */ /* 0x002fc8000f8e3cff */
[----:B------:R-:W-:-:S04]  /*2fb0*/  SHF.L.U32 R0, R3, 0x1f, RZ ;  /* 0x0000001f03007819 */ /* 0x000fc800000006ff */
[----:B------:R-:W1:Y:S02]  /*2fc0*/  SYNCS.PHASECHK.TRANS64 P0, [UR4+0x100], R0 ;  /* 0x00010000ff0075a7 */ /* 0x000e640008001004 */
[----:B-1----:R-:W-:Y:S05]  /*2fd0*/  @P0 EXIT ;  /* 0x000000000000094d */ /* 0x002fea0003800000 */
[----:B------:R-:W-:Y:S02]  /*2fe0*/  SHF.L.U32 R3, R3, 0x1f, RZ ;  /* 0x0000001f03037819 */ /* 0x000fe400000006ff */
[----:B------:R-:W-:-:S07]  /*2ff0*/  MOV R0, UR4 ;  /* 0x0000000400007c02 */ /* 0x000fce0008000f00 */
.L_x_57:
[----:B-1----:R1:W2:Y:S02]  /*3000*/  SYNCS.PHASECHK.TRANS64.TRYWAIT P0, [R0+URZ+0x100], R3 ;  /* 0x00010003000075a7 */ /* 0x0022a400080011ff */
[----:B--2---:R-:W-:Y:S05]  /*3010*/  @!P0 NANOSLEEP.SYNCS 0x989680 ;  /* 0x009896800000895d */ /* 0x004fea0003900000 */
[----:B------:R-:W2:Y:S02]  /*3020*/  @!P0 SYNCS.PHASECHK.TRANS64 P0, [R0+URZ+0x100], R3 ;  /* 0x00010003000085a7 */ /* 0x000ea400080010ff */
[----:B--2---:R-:W-:Y:S05]  /*3030*/  @P0 EXIT ;  /* 0x000000000000094d */ /* 0x004fea0003800000 */
[----:B------:R-:W-:Y:S05]  /*3040*/  BRA `(.L_x_57) ;  /* 0xfffffffc00ec7947 */ /* 0x000fea000383ffff */
.L_x_50:
[----:B------:R-:W-:-:S09]  /*3050*/  UISETP.NE.AND UP1, UPT, UR8, URZ, UPT ;  /* 0x000000ff0800728c */ /* 0x000fd2000bf25270 */
[----:B------:R-:W-:Y:S05]  /*3060*/  BRA.U UP1, `(.L_x_58) ;  /* 0x0000000d01cc7547 */ /* 0x000fea000b800000 */
[----:B------:R-:W-:Y:S01]  /*3070*/  UMOV UR4, 0x40 ;  /* 0x0000004000047882 */ /* 0x000fe20000000000 */
[----:B------:R-:W-:Y:S01]  /*3080*/  NOP ;  /* 0x0000000000007918 */ /* 0x000fe20000000000 */
[----:B------:R-:W-:Y:S01]  /*3090*/  ULEA UR4, UR37, UR4, 0x18 ;  /* 0x0000000425047291 */ /* 0x000fe2000f8ec0ff */
[----:B------:R-:W-:Y:S02]  /*30a0*/  UMOV UR5, 0x400 ;  /* 0x0000040000057882 */ /* 0x000fe40000000000 */
[----:B------:R-:W-:-:S06]  /*30b0*/  ULEA UR37, UR37, UR5, 0x18 ;  /* 0x0000000525257291 */ /* 0x000fcc000f8ec0ff */
[----:B------:R-:W1:Y:S02]  /*30c0*/  LDS.U8 R0, [UR4+0x1c] ;  /* 0x00001c04ff007984 */ /* 0x000e640008000000 */
[----:B-1----:R-:W-:-:S13]  /*30d0*/  ISETP.NE.AND P0, PT, R0, RZ, PT ;  /* 0x000000ff0000720c */ /* 0x002fda0003f05270 */
[----:B------:R-:W-:Y:S05]  /*30e0*/  @P0 BRA `(.L_x_59) ;  /* 0x0000000000580947 */ /* 0x000fea0003800000 */
[----:B------:R-:W-:-:S13]  /*30f0*/  ELECT P0, URZ, PT ;  /* 0x0000000000ff782f */ /* 0x000fda0003800000 */
[----:B------:R-:W-:Y:S05]  /*3100*/  @!P0 BRA `(.L_x_60) ;  /* 0x0000000000608947 */ /* 0x000fea0003800000 */
[----:B------:R-:W-:Y:S01]  /*3110*/  UMOV UR5, 0x10 ;  /* 0x0000001000057882 */ /* 0x000fe20000000000 */
[----:B------:R-:W-:Y:S01]  /*3120*/  HFMA2 R0, -RZ, RZ, 0, 5.9604644775390625e-08 ;  /* 0x00000001ff007431 */ /* 0x000fe200000001ff */
[----:B------:R-:W-:-:S03]  /*3130*/  MOV R2, 0xffff ;  /* 0x0000ffff00027802 */ /* 0x000fc60000000f00 */
[----:B------:R-:W-:Y:S04]  /*3140*/  DEPBAR.LE SB1, 0x36 ;  /* 0x00009d800000791a */ /* 0x000fe80000000000 */
[----:B------:R-:W1:Y:S02]  /*3150*/  UTCATOMSWS.FIND_AND_SET.ALIGN UP0, UR5, UR5 ;  /* 0x00000005000575e3 */ /* 0x000e640008000800 */
[----:B-1----:R-:W-:Y:S01]  /*3160*/  MOV R3, UR5 ;  /* 0x0000000500037c02 */ /* 0x002fe20008000f00 */
[----:B------:R-:W-:Y:S06]  /*3170*/  BRA.U UP0, `(.L_x_61) ;  /* 0x0000000100187547 */ /* 0x000fec000b800000 */
.L_x_62:
[----:B------:R-:W-:Y:S05]  /*3180*/  NANOSLEEP 0x64 ;  /* 0x000000640000795d */ /* 0x000fea0003800000 */
[----:B------:R-:W-:-:S05]  /*3190*/  UMOV UR5, 0x10 ;  /* 0x0000001000057882 */ /* 0x000fca0000000000 */
[----:B------:R-:W-:Y:S04]  /*31a0*/  DEPBAR.LE SB1, 0x36 ;  /* 0x00009d800000791a */ /* 0x000fe80000000000 */
[----:B------:R-:W1:Y:S02]  /*31b0*/  UTCATOMSWS.FIND_AND_SET.ALIGN UP0, UR5, UR5 ;  /* 0x00000005000575e3 */ /* 0x000e640008000800 */
[----:B-1----:R-:W-:Y:S01]  /*31c0*/  MOV R3, UR5 ;  /* 0x0000000500037c02 */ /* 0x002fe20008000f00 */
[----:B------:R-:W-:Y:S05]  /*31d0*/  BRA.U !UP0, `(.L_x_62) ;  /* 0xfffffffd08e87547 */ /* 0x000fea000b83ffff */
.L_x_61:
[-C--:B------:R-:W-:Y:S02]  /*31e0*/  SHF.L.U32 R2, R2, R3.reuse, RZ ;  /* 0x0000000302027219 */ /* 0x080fe400000006ff */
[----:B------:R-:W-:Y:S01]  /*31f0*/  SHF.L.U32 R0, R0, R3, RZ ;  /* 0x0000000300007219 */ /* 0x000fe200000006ff */
[----:B------:R-:W-:Y:S02]  /*3200*/  IMAD.SHL.U32 R3, R3, 0x20, RZ ;  /* 0x0000002003037824 */ /* 0x000fe400078e00ff */
[----:B------:R1:W-:Y:S04]  /*3210*/  ATOMS.OR RZ, [UR4+0x14], R2 ;  /* 0x00001402ffff798c */ /* 0x0003e8000b000004 */
[----:B------:R1:W-:Y:S04]  /*3220*/  ATOMS.OR RZ, [UR4+0x18], R0 ;  /* 0x00001800ffff798c */ /* 0x0003e8000b000004 */
[----:B------:R1:W-:Y:S01]  /*3230*/  STS [UR37+0x1a0], R3 ;  /* 0x0001a003ff007988 */ /* 0x0003e20008000825 */
[----:B------:R-:W-:Y:S05]  /*3240*/  BRA `(.L_x_60) ;  /* 0x0000000000107947 */ /* 0x000fea0003800000 */
.L_x_59:
[----:B------:R-:W-:Y:S02]  /*3250*/  MOV R0, 0xffffffff ;  /* 0xffffffff00007802 */ /* 0x000fe40000000f00 */
[----:B------:R-:W-:-:S03]  /*3260*/  MOV R2, 0x3290 ;  /* 0x0000329000027802 */ /* 0x000fc60000000f00 */
[----:B------:R1:W-:Y:S04]  /*3270*/  STS [UR37+0x1a0], R0 ;  /* 0x0001a000ff007988 */ /* 0x0003e80008000825 */
[----:B-1-3-5:R-:W-:Y:S05]  /*3280*/  CALL.REL.NOINC `($__internal_1_$__cuda_sm10x_tcgen05_guardrail_trap_phase_invalid_during_alloc) ;  /* 0x0000004000507944 */ /* 0x02afea0003c00000 */
.L_x_60:
[----:B------:R-:W-:Y:S05]  /*3290*/  WARPSYNC.ALL ;  /* 0x0000000000007948 */ /* 0x000fea0003800000 */
[----:B------:R-:W2:Y:S01]  /*32a0*/  S2UR UR5, SR_CgaCtaId ;  /* 0x00000000000579c3 */ /* 0x000ea20000008800 */
[----:B------:R-:W-:Y:S01]  /*32b0*/  UMOV UR4, 0x400 ;  /* 0x0000040000047882 */ /* 0x000fe20000000000 */
[----:B------:R-:W-:-:S06]  /*32c0*/  NOP ;  /* 0x0000000000007918 */ /* 0x000fcc0000000000 */
[----:B------:R-:W-:Y:S06]  /*32d0*/  BAR.ARV 0x6, 0xa0 ;  /* 0x0182800000007b1d */ /* 0x000fec0000002000 */
[----:B------:R-:W4:Y:S01]  /*32e0*/  LDCU UR7, c[0x0][0x38c] ;  /* 0x00007180ff0777ac */ /* 0x000f220008000800 */
[----:B------:R-:W-:Y:S01]  /*32f0*/  IMAD.MOV.U32 R11, RZ, RZ, 0x1 ;  /* 0x00000001ff0b7424 */ /* 0x000fe200078e00ff */
[----:B------:R-:W-:Y:S01]  /*3300*/  CS2R R8, SRZ ;  /* 0x0000000000087805 */ /* 0x000fe2000001ff00 */
[----:B------:R-:W-:Y:S01]  /*3310*/  IMAD.MOV.U32 R10, RZ, RZ, RZ ;  /* 0x000000ffff0a7224 */ /* 0x000fe200078e00ff */
[----:B------:R-:W3:Y:S01]  /*3320*/  LDCU UR6, c[0x0][0x38c] ;  /* 0x00007180ff0677ac */ /* 0x000ee20008000800 */
[----:B------:R-:W-:Y:S01]  /*3330*/  UMOV UR15, URZ ;  /* 0x000000ff000f7c82 */ /* 0x000fe20008000000 */
[----:B------:R-:W-:Y:S01]  /*3340*/  UMOV UR14, URZ ;  /* 0x000000ff000e7c82 */ /* 0x000fe20008000000 */
[----:B--2---:R-:W-:Y:S01]  /*3350*/  ULEA UR5, UR5, UR4, 0x18 ;  /* 0x0000000405057291 */ /* 0x004fe2000f8ec0ff */
[----:B------:R-:W-:Y:S01]  /*3360*/  UMOV UR24, 0x0 ;  /* 0x0000000000187882 */ /* 0x000fe20000000000 */
[----:B------:R-:W-:-:S02]  /*3370*/  UMOV UR25, 0x4100090 ;  /* 0x0410009000197882 */ /* 0x000fc40000000000 */
[----:B------:R-:W-:Y:S02]  /*3380*/  UIADD3 UR10, UPT, UPT, UR5, 0x2400, URZ ;  /* 0x00002400050a7890 */ /* 0x000fe4000fffe0ff */
[----:B------:R-:W-:Y:S02]  /*3390*/  UIADD3 UR11, UPT, UPT, UR5, 0x1c400, URZ ;  /* 0x0001c400050b7890 */ /* 0x000fe4000fffe0ff */
[----:B----4-:R-:W-:Y:S01]  /*33a0*/  UIADD3 UR7, UPT, UPT, UR7, 0x7f, URZ ;  /* 0x0000007f07077890 */ /* 0x010fe2000fffe0ff */
[----:B-1----:R-:W1:Y:S01]  /*33b0*/  LDS R0, [UR5+0x1a0] ;  /* 0x0001a005ff007984 */ /* 0x002e620008000800 */
[----:B------:R-:W-:Y:S02]  /*33c0*/  USHF.R.U32.HI UR10, URZ, 0x4, UR10 ;  /* 0x00000004ff0a7899 */ /* 0x000fe4000801160a */
[----:B------:R-:W-:Y:S02]  /*33d0*/  USHF.R.S32.HI UR4, URZ, 0x1f, UR7 ;  /* 0x0000001fff047899 */ /* 0x000fe40008011407 */
[----:B------:R-:W-:-:S02]  /*33e0*/  USHF.R.U32.HI UR11, URZ, 0x4, UR11 ;  /* 0x00000004ff0b7899 */ /* 0x000fc4000801160b */
[----:B------:R-:W-:Y:S02]  /*33f0*/  ULEA.HI UR4, UR4, UR7, URZ, 0x7 ;  /* 0x0000000704047291 */ /* 0x000fe4000f8f38ff */
[----:B------:R-:W-:Y:S02]  /*3400*/  ULOP3.LUT UR10, UR10, 0x3fff, URZ, 0xc0, !UPT ;  /* 0x00003fff0a0a7892 */ /* 0x000fe4000f8ec0ff */
[----:B------:R-:W-:Y:S02]  /*3410*/  USHF.R.S32.HI UR4, URZ, 0x7, UR4 ;  /* 0x00000007ff047899 */ /* 0x000fe40008011404 */
[----:B------:R-:W-:Y:S02]  /*3420*/  ULOP3.LUT UR11, UR11, 0x3fff, URZ, 0xc0, !UPT ;  /* 0x00003fff0b0b7892 */ /* 0x000fe4000f8ec0ff */
[----:B------:R-:W-:Y:S01]  /*3430*/  UISETP.LT.AND UP0, UPT, UR4, 0x1, UPT ;  /* 0x000000010400788c */ /* 0x000fe2000bf01270 */
[----:B------:R-:W-:Y:S01]  /*3440*/  UMOV UR22, 0x0 ;  /* 0x0000000000167882 */ /* 0x000fe20000000000 */
[----:B------:R-:W-:-:S02]  /*3450*/  UMOV UR23, 0x4100090 ;  /* 0x0410009000177882 */ /* 0x000fc40000000000 */
[----:B------:R-:W-:Y:S02]  /*3460*/  USEL UR9, UR4, 0x1, !UP0 ;  /* 0x0000000104097887 */ /* 0x000fe4000c000000 */
[----:B------:R-:W-:Y:S02]  /*3470*/  ULOP3.LUT UR10, UR10, 0x10000, URZ, 0xfc, !UPT ;  /* 0x000100000a0a7892 */ /* 0x000fe4000f8efcff */
[----:B------:R-:W-:Y:S02]  /*3480*/  ULOP3.LUT UR11, UR11, 0x10000, URZ, 0xfc, !UPT ;  /* 0x000100000b0b7892 */ /* 0x000fe4000f8efcff */
[----:B------:R-:W-:Y:S02]  /*3490*/  UIADD3 UR9, UPT, UPT, -UR9, URZ, URZ ;  /* 0x000000ff09097290 */ /* 0x000fe4000fffe1ff */
[----:B---3--:R-:W-:Y:S01]  /*34a0*/  UISETP.GE.AND UP3, UPT, UR6, 0x1, UPT ;  /* 0x000000010600788c */ /* 0x008fe2000bf66270 */
[----:B------:R-:W-:Y:S01]  /*34b0*/  UMOV UR20, 0x0 ;  /* 0x0000000000147882 */ /* 0x000fe20000000000 */
[----:B------:R-:W-:Y:S01]  /*34c0*/  UMOV UR21, 0x4100090 ;  /* 0x0410009000157882 */ /* 0x000fe20000000000 */
[----:B------:R-:W-:Y:S01]  /*34d0*/  UMOV UR18, 0x0 ;  /* 0x0000000000127882 */ /* 0x000fe20000000000 */
[----:B------:R-:W-:Y:S01]  /*34e0*/  UMOV UR19, 0x4100090 ;  /* 0x0410009000137882 */ /* 0x000fe20000000000 */
[----:B-1----:R-:W-:-:S15]  /*34f0*/  R2UR UR16, R0 ;  /* 0x00000000001072ca */ /* 0x002fde00000e0000 */
.L_x_69:
[----:B------:R-:W-:Y:S02]  /*3500*/  LEA R0, R10, UR5, 0x3 ;  /* 0x000000050a007c11 */ /* 0x000fe4000f8e18ff */
[----:B------:R-:W-:Y:S02]  /*3510*/  SHF.L.U32 R5, R9, 0x1f, RZ ;  /* 0x0000001f09057819 */ /* 0x000fe400000006ff */
[----:B------:R-:W-:Y:S01]  /*3520*/  PLOP3.LUT P0, PT, PT, PT, UP3, 0x80, 0x8 ;  /* 0x000000000008781c */ /* 0x000fe20003f0f038 */
[----:B------:R-:W-:Y:S01]  /*3530*/  VIADD R3, R0, 0x100 ;  /* 0x0000010000037836 */ /* 0x000fe20000000000 */
[----:B-1----:R-:W1:Y:S02]  /*3540*/  SYNCS.PHASECHK.TRANS64.TRYWAIT P1, [R0+URZ+0xf0], R5 ;  /* 0x0000f005000075a7 */ /* 0x002e6400080211ff */
[----:B-1-3--:R-:W-:Y:S09]  /*3550*/  @!P1 BRA `(.L_x_63) ;  /* 0x0000003800689947 */ /* 0x00aff20003800000 */
.L_x_138:
[----:B------:R-:W-:Y:S01]  /*3560*/  LEA R4, R10, UR5, 0x4 ;  /* 0x000000050a047c11 */ /* 0x000fe2000f8e20ff */
[----:B------:R-:W-:Y:S01]  /*3570*/  @UP3 ULEA UR6, UR14, UR5, 0x3 ;  /* 0x000000050e063291 */ /* 0x000fe2000f8e18ff */
[----:B------:R-:W-:Y:S01]  /*3580*/  PLOP3.LUT P2, PT, PT, PT, PT, 0x80, 0x8 ;  /* 0x000000000008781c */ /* 0x000fe20003f4f070 */
[----:B------:R-:W-:Y:S01]  /*3590*/  ULEA UR7, UR15, UR5, 0x3 ;  /* 0x000000050f077291 */ /* 0x000fe2000f8e18ff */
[----:B------:R-:W-:Y:S02]  /*35a0*/  PRMT R3, RZ, 0x654, R3 ;  /* 0x00000654ff037816 */ /* 0x000fe40000000003 */
[----:B-1----:R-:W1:Y:S01]  /*35b0*/  LDS.128 R4, [R4+0x180] ;  /* 0x0001800004047984 */ /* 0x002e620000000c00 */
[----:B------:R-:W-:Y:S02]  /*35c0*/  @P0 SHF.L.U32 R2, R8, 0x1f, RZ ;  /* 0x0000001f08020819 */ /* 0x000fe400000006ff */
[----:B------:R-:W-:Y:S01]  /*35d0*/  SHF.L.U32 R0, R11, 0x1f, RZ ;  /* 0x0000001f0b007819 */ /* 0x000fe200000006ff */
[----:B------:R-:W-:Y:S01]  /*35e0*/  @!PT LDS RZ, [RZ] ;  /* 0x00000000fffff984 */ /* 0x000fe20000000800 */
[----:B------:R-:W-:Y:S01]  /*35f0*/  @!PT LDS RZ, [RZ] ;  /* 0x00000000fffff984 */ /* 0x000fe20000000800 */
[----:B------:R-:W-:Y:S01]  /*3600*/  @!PT LDS RZ, [RZ] ;  /* 0x00000000fffff984 */ /* 0x000fe20000000800 */
[----:B------:R-:W-:Y:S01]  /*3610*/  @!PT LDS RZ, [RZ] ;  /* 0x00000000fffff984 */ /* 0x000fe20000000800 */
[----:B------:R2:W-:Y:S06]  /*3620*/  MEMBAR.ALL.CTA ;  /* 0x0000000000007992 */ /* 0x0005ec0000008000 */
[----:B--2---:R-:W2:Y:S02]  /*3630*/  FENCE.VIEW.ASYNC.S ;  /* 0x00000000000073c6 */ /* 0x004ea40000000000 */
[----:B--2---:R2:W-:Y:S01]  /*3640*/  SYNCS.ARRIVE.TRANS64.RED.A1T0 RZ, [R3+URZ], RZ ;  /* 0x000000ff03ff79a7 */ /* 0x0045e200081004ff */
[----:B------:R2:W3:Y:S01]  /*3650*/  @P0 SYNCS.PHASECHK.TRANS64.TRYWAIT P2, [UR6], R2 ;  /* 0x00000002ff0005a7 */ /* 0x0004e20008041106 */
[----:B------:R-:W-:Y:S01]  /*3660*/  ULEA.HI UR6, UR15, UR15, URZ, 0x1 ;  /* 0x0000000f0f067291 */ /* 0x000fe2000f8f08ff */
[----:B-1----:R-:W-:-:S03]  /*3670*/  LOP3.LUT P1, RZ, R6, 0x1, RZ, 0xc0, !PT ;  /* 0x0000000106ff7812 */ /* 0x002fc6000782c0ff */
[----:B------:R-:W-:Y:S02]  /*3680*/  USHF.L.U32 UR8, UR6, 0x5, URZ ;  /* 0x0000000506087899 */ /* 0x000fe400080006ff */
[----:B------:R-:W-:Y:S02]  /*3690*/  ULOP3.LUT UR6, UR6, 0xffe, URZ, 0xc0, !UPT ;  /* 0x00000ffe06067892 */ /* 0x000fe4000f8ec0ff */
[----:B------:R-:W-:Y:S02]  /*36a0*/  ULOP3.LUT UR8, UR8, 0xffffffc0, URZ, 0xc0, !UPT ;  /* 0xffffffc008087892 */ /* 0x000fe4000f8ec0ff */
[----:B------:R-:W-:Y:S02]  /*36b0*/  UIADD3 UR6, UPT, UPT, -UR6, UR15, URZ ;  /* 0x0000000f06067290 */ /* 0x000fe4000fffe1ff */
[----:B------:R-:W-:Y:S01]  /*36c0*/  UIADD3 UR8, UPT, UPT, UR16, UR8, URZ ;  /* 0x0000000810087290 */ /* 0x000fe2000fffe0ff */
[----:B------:R-:W1:Y:S03]  /*36d0*/  SYNCS.PHASECHK.TRANS64.TRYWAIT P0, [UR7+0x130], R0 ;  /* 0x00013000ff0075a7 */ /* 0x000e660008001107 */
[----:B------:R-:W-:Y:S01]  /*36e0*/  ULEA UR8, UR6, UR8, 0x14 ;  /* 0x0000000806087291 */ /* 0x000fe2000f8ea0ff */
[----:B-123--:R-:W-:Y:S11]  /*36f0*/  @!P0 BRA `(.L_x_64) ;  /* 0x0000003800148947 */ /* 0x00eff60003800000 */
.L_x_140:
[----:B------:R-:W-:Y:S01]  /*3700*/  IADD3 R10, PT, PT, R10, 0x1, RZ ;  /* 0x000000010a0a7810 */ /* 0x000fe20007ffe0ff */
[----:B------:R-:W-:Y:S06]  /*3710*/  BRA.U !UP3, `(.L_x_65) ;  /* 0x000000010bc07547 */ /* 0x000fec000b800000 */
[----:B------:R-:W-:Y:S01]  /*3720*/  UPLOP3.LUT UP4, UPT, UPT, UPT, UPT, 0x40, 0x4 ;  /* 0x000000000004789c */ /* 0x000fe20003f8e870 */
[----:B------:R-:W-:Y:S01]  /*3730*/  UMOV UR13, UR9 ;  /* 0x00000009000d7c82 */ /* 0x000fe20008000000 */
[----:B------:R-:W-:Y:S01]  /*3740*/  UMOV UR12, UR4 ;  /* 0x00000004000c7c82 */ /* 0x000fe20008000000 */
[----:B------:R-:W-:-:S08]  /*3750*/  UMOV UR17, UR14 ;  /* 0x0000000e00117c82 */ /* 0x000fd00008000000 */
.L_x_68:
[----:B------:R-:W-:Y:S02]  /*3760*/  UIADD3 UR13, UPT, UPT, UR13, 0x1, URZ ;  /* 0x000000010d0d7890 */ /* 0x000fe4000fffe0ff */
[----:B--2---:R-:W-:Y:S02]  /*3770*/  ULEA UR6, UR17, UR5, 0x3 ;  /* 0x0000000511067291 */ /* 0x004fe4000f8e18ff */
[----:B------:R-:W-:Y:S01]  /*3780*/  UISETP.NE.AND UP0, UPT, UR13, URZ, UPT ;  /* 0x000000ff0d00728c */ /* 0x000fe2000bf05270 */
[----:B---3--:R-:W-:Y:S10]  /*3790*/  @P2 BRA `(.L_x_66) ;  /* 0x00000000000c2947 */ /* 0x008ff40003800000 */
[----:B-1----:R-:W-:Y:S04]  /*37a0*/  SHF.L.U32 R3, R8, 0x1f, RZ ;  /* 0x0000001f08037819 */ /* 0x002fe800000006ff */
[----:B------:R-:W1:Y:S02]  /*37b0*/  SYNCS.PHASECHK.TRANS64.TRYWAIT P0, [UR6], R3 ;  /* 0x00000003ff0075a7 */ /* 0x000e640008001106 */
[----:B-1----:R-:W-:Y:S05]  /*37c0*/  @!P0 BRA `(.L_x_67) ;  /* 0x0000003400f88947 */ /* 0x002fea0003800000 */
.L_x_66:
[----:B------:R-:W-:Y:S01]  /*37d0*/  UISETP.NE.AND UP1, UPT, UR12, 0x1, UPT ;  /* 0x000000010c00788c */ /* 0x000fe2000bf25270 */
[----:B------:R-:W-:Y:S01]  /*37e0*/  PLOP3.LUT P2, PT, PT, PT, PT, 0x80, 0x8 ;  /* 0x000000000008781c */ /* 0x000fe20003f4f070 */
[----:B------:R-:W-:Y:S02]  /*37f0*/  UIADD3 UR14, UPT, UPT, UR17, 0x1, URZ ;  /* 0x00000001110e7890 */ /* 0x000fe4000fffe0ff */
[----:B------:R-:W-:Y:S02]  /*3800*/  ULEA UR28, UR17, UR11, 0x9 ;  /* 0x0000000b111c7291 */ /* 0x000fe4000f8e48ff */
[----:B------:R-:W-:Y:S01]  /*3810*/  UISETP.NE.AND UP2, UPT, UR14, 0xd, UPT ;  /* 0x0000000d0e00788c */ /* 0x000fe2000bf45270 */
[----:B------:R-:W-:Y:S01]  /*3820*/  PLOP3.LUT P0, PT, PT, PT, UP1, 0x80, 0x8 ;  /* 0x000000000008781c */ /* 0x000fe20003f0f018 */
[----:B------:R-:W-:Y:S02]  /*3830*/  UIADD3 UR40, UPT, UPT, UR28, 0x2, URZ ;  /* 0x000000021c287890 */ /* 0x000fe4000fffe0ff */
[----:B------:R-:W-:Y:S02]  /*3840*/  USEL UR27, URZ, 0x1, UP2 ;  /* 0x00000001ff1b7887 */ /* 0x000fe40009000000 */
[----:B------:R-:W-:Y:S02]  /*3850*/  USEL UR14, UR14, URZ, UP2 ;  /* 0x000000ff0e0e7287 */ /* 0x000fe40009000000 */
[----:B------:R-:W-:Y:S02]  /*3860*/  UIADD3 UR36, UPT, UPT, UR28, 0x4, URZ ;  /* 0x000000041c247890 */ /* 0x000fe4000fffe0ff */
[----:B------:R-:W-:Y:S01]  /*3870*/  @UP1 ULEA UR26, UR14, UR5, 0x3 ;  /* 0x000000050e1a1291 */ /* 0x000fe2000f8e18ff */
[----:B------:R-:W-:Y:S01]  /*3880*/  LOP3.LUT R8, R8, UR27, RZ, 0x3c, !PT ;  /* 0x0000001b08087c12 */ /* 0x000fe2000f8e3cff */
[----:B------:R-:W-:Y:S02]  /*3890*/  UIADD3 UR32, UPT, UPT, UR28, 0x6, URZ ;  /* 0x000000061c207890 */ /* 0x000fe4000fffe0ff */
[----:B------:R-:W-:Y:S01]  /*38a0*/  UIADD3 UR6, UPT, UPT, UR6, 0x68, URZ ;  /* 0x0000006806067890 */ /* 0x000fe2000fffe0ff */
[----:B-1----:R-:W-:Y:S01]  /*38b0*/  @P0 SHF.L.U32 R0, R8, 0x1f, RZ ;  /* 0x0000001f08000819 */ /* 0x002fe200000006ff */
[----:B------:R-:W-:Y:S01]  /*38c0*/  UIADD3 UR12, UPT, UPT, UR12, -0x1, URZ ;  /* 0xffffffff0c0c7890 */ /* 0x000fe2000fffe0ff */
[----:B------:R-:W-:Y:S02]  /*38d0*/  UMOV UR29, 0x40004040 ;  /* 0x40004040001d7882 */ /* 0x000fe40000000000 */
[----:B------:R2:W3:Y:S01]  /*38e0*/  @P0 SYNCS.PHASECHK.TRANS64.TRYWAIT P2, [UR26], R0 ;  /* 0x00000000ff0005a7 */ /* 0x0004e2000804111a */
[----:B------:R-:W-:Y:S01]  /*38f0*/  ULEA UR26, UR17, UR10, 0x9 ;  /* 0x0000000a111a7291 */ /* 0x000fe2000f8e48ff */
[----:B------:R-:W-:Y:S01]  /*3900*/  UMOV UR27, 0x40004040 ;  /* 0x40004040001b7882 */ /* 0x000fe20000000000 */
[----:B------:R-:W-:Y:S02]  /*3910*/  UMOV UR41, 0x40004040 ;  /* 0x4000404000297882 */ /* 0x000fe40000000000 */
[----:B------:R-:W-:Y:S02]  /*3920*/  UIADD3 UR38, UPT, UPT, UR26, 0x2, URZ ;  /* 0x000000021a267890 */ /* 0x000fe4000fffe0ff */
[----:B------:R-:W-:Y:S02]  /*3930*/  UIADD3 UR34, UPT, UPT, UR26, 0x4, URZ ;  /* 0x000000041a227890 */ /* 0x000fe4000fffe0ff */
[----:B------:R-:W-:Y:S01]  /*3940*/  UIADD3 UR30, UPT, UPT, UR26, 0x6, URZ ;  /* 0x000000061a1e7890 */ /* 0x000fe2000fffe0ff */
[----:B------:R2:W-:Y:S01]  /*3950*/  UTCQMMA gdesc[UR26], gdesc[UR28], tmem[UR8], tmem[UR24], idesc[UR25], UP4 ;  /* 0x00ff181c1a0075ea */ /* 0x0005e2000a000308 */
[----:B------:R-:W-:Y:S01]  /*3960*/  UPLOP3.LUT UP4, UPT, UPT, UPT, UPT, 0x80, 0x8 ;  /* 0x000000000008789c */ /* 0x000fe20003f8f070 */
[----:B------:R-:W-:Y:S01]  /*3970*/  UMOV UR39, 0x40004040 ;  /* 0x4000404000277882 */ /* 0x000fe20000000000 */
[----:B------:R-:W-:Y:S01]  /*3980*/  UMOV UR37, 0x40004040 ;  /* 0x4000404000257882 */ /* 0x000fe20000000000 */
[----:B------:R2:W-:Y:S01]  /*3990*/  UTCQMMA gdesc[UR38], gdesc[UR40], tmem[UR8], tmem[UR22], idesc[UR23], UPT ;  /* 0x00ff1628260075ea */ /* 0x0005e2000b800308 */
[----:B------:R-:W-:Y:S01]  /*39a0*/  UMOV UR35, 0x40004040 ;  /* 0x4000404000237882 */ /* 0x000fe20000000000 */
[----:B------:R-:W-:Y:S01]  /*39b0*/  UMOV UR33, 0x40004040 ;  /* 0x4000404000217882 */ /* 0x000fe20000000000 */
[----:B------:R-:W-:Y:S01]  /*39c0*/  UMOV UR31, 0x40004040 ;  /* 0x40004040001f7882 */ /* 0x000fe20000000000 */
[----:B------:R2:W-:Y:S01]  /*39d0*/  UTCQMMA gdesc[UR34], gdesc[UR36], tmem[UR8], tmem[UR20], idesc[UR21], UPT ;  /* 0x00ff1424220075ea */ /* 0x0005e2000b800308 */
[----:B------:R2:W-:Y:S01]  /*39e0*/  UTCQMMA gdesc[UR30], gdesc[UR32], tmem[UR8], tmem[UR18], idesc[UR19], UPT ;  /* 0x00ff12201e0075ea */ /* 0x0005e2000b800308 */
[----:B------:R2:W-:Y:S01]  /*39f0*/  UTCBAR [UR6], URZ ;  /* 0x000000ff060073e9 */ /* 0x0005e200080000ff */
[----:B------:R-:W-:Y:S01]  /*3a00*/  UMOV UR17, UR14 ;  /* 0x0000000e00117c82 */ /* 0x000fe20008000000 */
[----:B------:R-:W-:Y:S05]  /*3a10*/  BRA.U UP0, `(.L_x_68) ;  /* 0xfffffffd00507547 */ /* 0x000fea000b83ffff */
.L_x_65:
[----:B------:R-:W-:Y:S01]  /*3a20*/  UIADD3 UR15, UPT, UPT, UR15, 0x1, URZ ;  /* 0x000000010f0f7890 */ /* 0x000fe2000fffe0ff */
[C---:B------:R-:W-:Y:S01]  /*3a30*/  ISETP.NE.AND P0, PT, R10.reuse, 0x2, PT ;  /* 0x000000020a00780c */ /* 0x040fe20003f05270 */
[----:B------:R-:W-:Y:S02]  /*3a40*/  UIADD3 UR7, UPT, UPT, UR7, 0x110, URZ ;  /* 0x0000011007077890 */ /* 0x000fe4000fffe0ff */
[----:B------:R-:W-:Y:S01]  /*3a50*/  UISETP.NE.AND UP0, UPT, UR15, 0x4, UPT ;  /* 0x000000040f00788c */ /* 0x000fe2000bf05270 */
[----:B-12---:R-:W-:Y:S02]  /*3a60*/  SEL R0, RZ, 0x1, P0 ;  /* 0x00000001ff007807 */ /* 0x006fe40000000000 */
[----:B------:R-:W-:Y:S01]  /*3a70*/  SEL R10, R10, RZ, P0 ;  /* 0x000000ff0a0a7207 */ /* 0x000fe20000000000 */
[----:B------:R-:W-:Y:S01]  /*3a80*/  USEL UR6, URZ, 0x1, UP0 ;  /* 0x00000001ff067887 */ /* 0x000fe20008000000 */
[----:B------:R-:W-:Y:S01]  /*3a90*/  LOP3.LUT R9, R9, R0, RZ, 0x3c, !PT ;  /* 0x0000000009097212 */ /* 0x000fe200078e3cff */
[----:B------:R-:W-:Y:S01]  /*3aa0*/  USEL UR15, UR15, URZ, UP0 ;  /* 0x000000ff0f0f7287 */ /* 0x000fe20008000000 */
[----:B------:R1:W-:Y:S03]  /*3ab0*/  UTCBAR [UR7], URZ ;  /* 0x000000ff070073e9 */ /* 0x0003e600080000ff */
[----:B------:R-:W-:Y:S01]  /*3ac0*/  LOP3.LUT R11, R11, UR6, RZ, 0x3c, !PT ;  /* 0x000000060b0b7c12 */ /* 0x000fe2000f8e3cff */
[----:B------:R-:W-:Y:S07]  /*3ad0*/  @P1 BRA `(.L_x_69) ;  /* 0xfffffff800881947 */ /* 0x000fee000383ffff */
[----:B------:R-:W2:Y:S01]  /*3ae0*/  S2UR UR4, SR_CgaCtaId ;  /* 0x00000000000479c3 */ /* 0x000ea20000008800 */
[----:B------:R-:W-:Y:S01]  /*3af0*/  ELECT P0, URZ, PT ;  /* 0x0000000000ff782f */ /* 0x000fe20003800000 */
[----:B------:R-:W-:Y:S01]  /*3b00*/  IMAD.MOV.U32 R0, RZ, RZ, 0x1 ;  /* 0x00000001ff007424 */ /* 0x000fe200078e00ff */
[----:B------:R-:W-:Y:S01]  /*3b10*/  UIADD3 UR5, UPT, UPT, UR5, 0x130, URZ ;  /* 0x0000013005057890 */ /* 0x000fe2000fffe0ff */
[----:B------:R-:W-:Y:S01]  /*3b20*/  SHF.L.U32 R3, R11, 0x1f, RZ ;  /* 0x0000001f0b037819 */ /* 0x000fe200000006ff */
[----:B------:R-:W-:-:S03]  /*3b30*/  UMOV UR6, 0x40 ;  /* 0x0000004000067882 */ /* 0x000fc60000000000 */
[----:B------:R-:W-:Y:S01]  /*3b40*/  UVIRTCOUNT.DEALLOC.SMPOOL 0x80 ;  /* 0x000000800000784c */ /* 0x000fe20000000000 */
[----:B--2---:R-:W-:Y:S02]  /*3b50*/  ULEA UR4, UR4, UR6, 0x18 ;  /* 0x0000000604047291 */ /* 0x004fe4000f8ec0ff */
[----:B------:R-:W-:-:S07]  /*3b60*/  ULEA UR6, UR15, UR5, 0x3 ;  /* 0x000000050f067291 */ /* 0x000fce000f8e18ff */
[----:B------:R2:W-:Y:S02]  /*3b70*/  @P0 STS.U8 [UR4+0x1c], R0 ;  /* 0x00001c00ff000988 */ /* 0x0005e40008000004 */
[----:B------:R-:W4:Y:S02]  /*3b80*/  SYNCS.PHASECHK.TRANS64.TRYWAIT P0, [UR6], R3 ;  /* 0x00000003ff0075a7 */ /* 0x000f240008001106 */
[----:B--2-4-:R-:W-:Y:S05]  /*3b90*/  @!P0 BRA `(.L_x_70) ;  /* 0x00000034001c8947 */ /* 0x014fea0003800000 */
.L_x_143:
[----:B-1----:R-:W-:-:S04]  /*3ba0*/  UIADD3 UR7, UPT, UPT, UR15, 0x1, URZ ;  /* 0x000000010f077890 */ /* 0x002fc8000fffe0ff */
[----:B------:R-:W-:-:S04]  /*3bb0*/  UISETP.NE.AND UP0, UPT, UR7, 0x4, UPT ;  /* 0x000000040700788c */ /* 0x000fc8000bf05270 */
[----:B------:R-:W-:Y:S02]  /*3bc0*/  USEL UR8, URZ, 0x1, UP0 ;  /* 0x00000001ff087887 */ /* 0x000fe40008000000 */
[----:B------:R-:W-:-:S04]  /*3bd0*/  USEL UR7, UR7, URZ, UP0 ;  /* 0x000000ff07077287 */ /* 0x000fc80008000000 */
[----:B------:R-:W-:Y:S01]  /*3be0*/  ULEA UR6, UR7, UR5, 0x3 ;  /* 0x0000000507067291 */ /* 0x000fe2000f8e18ff */
[----:B------:R-:W-:-:S04]  /*3bf0*/  LOP3.LUT R2, R11, UR8, RZ, 0x3c, !PT ;  /* 0x000000080b027c12 */ /* 0x000fc8000f8e3cff */
[----:B--2---:R-:W-:-:S04]  /*3c00*/  SHF.L.U32 R3, R2, 0x1f, RZ ;  /* 0x0000001f02037819 */ /* 0x004fc800000006ff */
[----:B------:R-:W1:Y:S02]  /*3c10*/  SYNCS.PHASECHK.TRANS64.TRYWAIT P0, [UR6], R3 ;  /* 0x00000003ff0075a7 */ /* 0x000e640008001106 */
[----:B-1----:R-:W-:Y:S05]  /*3c20*/  @!P0 BRA `(.L_x_71) ;  /* 0x0000003400108947 */ /* 0x002fea0003800000 */
.L_x_145:
        /* <DEDUP_REMOVED lines=9> */
.L_x_147:
[----:B------:R-:W-:-:S04]  /*3cc0*/  UIADD3 UR7, UPT, UPT, UR7, 0x1, URZ ;  /* 0x0000000107077890 */ /* 0x000fc8000fffe0ff */
[----:B------:R-:W-:-:S04]  /*3cd0*/  UISETP.NE.AND UP0, UPT, UR7, 0x4, UPT ;  /* 0x000000040700788c */ /* 0x000fc8000bf05270 */
[----:B------:R-:W-:Y:S02]  /*3ce0*/  USEL UR6, URZ, 0x1, UP0 ;  /* 0x00000001ff067887 */ /* 0x000fe40008000000 */
[----:B------:R-:W-:-:S04]  /*3cf0*/  USEL UR7, UR7, URZ, UP0 ;  /* 0x000000ff07077287 */ /* 0x000fc80008000000 */
[----:B------:R-:W-:Y:S01]  /*3d00*/  ULEA UR7, UR7, UR5, 0x3 ;  /* 0x0000000507077291 */ /* 0x000fe2000f8e18ff */
[----:B-1----:R-:W-:-:S04]  /*3d10*/  LOP3.LUT R3, R2, UR6, RZ, 0x3c, !PT ;  /* 0x0000000602037c12 */ /* 0x002fc8000f8e3cff */
[----:B------:R-:W-:-:S04]  /*3d20*/  SHF.L.U32 R3, R3, 0x1f, RZ ;  /* 0x0000001f03037819 */ /* 0x000fc800000006ff */
[----:B------:R-:W1:Y:S02]  /*3d30*/  SYNCS.PHASECHK.TRANS64.TRYWAIT P0, [UR7], R3 ;  /* 0x00000003ff0075a7 */ /* 0x000e640008001107 */
[----:B-1----:R-:W-:Y:S05]  /*3d40*/  @!P0 BRA `(.L_x_73) ;  /* 0x0000003000f88947 */ /* 0x002fea0003800000 */
.L_x_149:
[----:B------:R-:W-:Y:S01]  /*3d50*/  NOP ;  /* 0x0000000000007918 */ /* 0x000fe20000000000 */
[----:B-1----:R-:W1:Y:S01]  /*3d60*/  LDS R0, [UR4+0x14] ;  /* 0x00001404ff007984 */ /* 0x002e620008000800 */
[----:B------:R-:W-:Y:S01]  /*3d70*/  ULOP3.LUT UR6, UR16, 0xffff, URZ, 0xc0, !UPT ;  /* 0x0000ffff10067892 */ /* 0x000fe2000f8ec0ff */
[----:B------:R-:W-:Y:S01]  /*3d80*/  UMOV UR8, 0xffff ;  /* 0x0000ffff00087882 */ /* 0x000fe20000000000 */
[----:B------:R-:W-:Y:S02]  /*3d90*/  UMOV UR5, 0x1 ;  /* 0x0000000100057882 */ /* 0x000fe40000000000 */
[----:B------:R-:W-:-:S04]  /*3da0*/  USHF.R.U32.HI UR6, URZ, 0x5, UR6 ;  /* 0x00000005ff067899 */ /* 0x000fc80008011606 */
[----:B------:R-:W-:Y:S02]  /*3db0*/  USHF.L.U32 UR8, UR8, UR6, URZ ;  /* 0x0000000608087299 */ /* 0x000fe400080006ff */
[----:B------:R-:W-:-:S04]  /*3dc0*/  USHF.L.U32 UR5, UR5, UR6, URZ ;  /* 0x0000000605057299 */ /* 0x000fc800080006ff */
[----:B-1----:R-:W-:-:S04]  /*3dd0*/  LOP3.LUT R0, R0, UR8, RZ, 0xc0, !PT ;  /* 0x0000000800007c12 */ /* 0x002fc8000f8ec0ff */
[----:B------:R-:W-:-:S13]  /*3de0*/  ISETP.NE.AND P0, PT, R0, UR8, PT ;  /* 0x0000000800007c0c */ /* 0x000fda000bf05270 */
[----:B------:R-:W-:Y:S05]  /*3df0*/  @P0 BRA `(.L_x_74) ;  /* 0x0000000000580947 */ /* 0x000fea0003800000 */
[----:B------:R-:W1:Y:S02]  /*3e00*/  LDS R0, [UR4+0x18] ;  /* 0x00001804ff007984 */ /* 0x000e640008000800 */
[----:B-1----:R-:W-:-:S04]  /*3e10*/  LOP3.LUT R0, R0, UR5, RZ, 0xc0, !PT ;  /* 0x0000000500007c12 */ /* 0x002fc8000f8ec0ff */
[----:B------:R-:W-:-:S13]  /*3e20*/  ISETP.NE.AND P0, PT, R0, UR5, PT ;  /* 0x0000000500007c0c */ /* 0x000fda000bf05270 */
[----:B------:R-:W-:Y:S05]  /*3e30*/  @P0 BRA `(.L_x_75) ;  /* 0x00000000003c0947 */ /* 0x000fea0003800000 */
[----:B------:R-:W1:Y:S01]  /*3e40*/  S2R R2, SR_LANEID ;  /* 0x0000000000027919 */ /* 0x000e620000000000 */
[----:B------:R-:W-:Y:S01]  /*3e50*/  ULOP3.LUT UR8, URZ, UR8, URZ, 0x33, !UPT ;  /* 0x00000008ff087292 */ /* 0x000fe2000f8e33ff */
[----:B------:R-:W-:Y:S01]  /*3e60*/  LOP3.LUT R4, RZ, UR5, RZ, 0x33, !PT ;  /* 0x00000005ff047c12 */ /* 0x000fe2000f8e33ff */
[----:B------:R-:W-:Y:S02]  /*3e70*/  VOTEU.ANY UR7, UPT, PT ;  /* 0x0000000000077886 */ /* 0x000fe400038e0100 */
[----:B------:R-:W-:Y:S01]  /*3e80*/  UFLO.U32 UR7, UR7 ;  /* 0x00000007000772bd */ /* 0x000fe200080e0000 */
[----:B------:R-:W2:Y:S01]  /*3e90*/  REDUX UR5, R4 ;  /* 0x00000000040573c4 */ /* 0x000ea20000000000 */
[----:B------:R-:W-:-:S06]  /*3ea0*/  IMAD.U32 R0, RZ, RZ, UR8 ;  /* 0x00000008ff007e24 */ /* 0x000fcc000f8e00ff */
[----:B------:R4:W-:Y:S01]  /*3eb0*/  UTCATOMSWS.AND URZ, UR8 ;  /* 0x0000000800ff79e3 */ /* 0x0009e20008000000 */
[----:B------:R-:W3:Y:S01]  /*3ec0*/  REDUX UR6, R0 ;  /* 0x00000000000673c4 */ /* 0x000ee20000000000 */
[----:B-1----:R-:W-:Y:S01]  /*3ed0*/  ISETP.EQ.U32.AND P0, PT, R2, UR7, PT ;  /* 0x0000000702007c0c */ /* 0x002fe2000bf02070 */
[----:B--2---:R-:W-:Y:S01]  /*3ee0*/  IMAD.U32 R2, RZ, RZ, UR5 ;  /* 0x00000005ff027e24 */ /* 0x004fe2000f8e00ff */
[----:B---3--:R-:W-:-:S11]  /*3ef0*/  MOV R3, UR6 ;  /* 0x0000000600037c02 */ /* 0x008fd60008000f00 */
[----:B------:R4:W-:Y:S04]  /*3f00*/  @P0 ATOMS.AND RZ, [UR4+0x14], R3 ;  /* 0x00001403ffff098c */ /* 0x0009e8000a800004 */
[----:B------:R4:W-:Y:S01]  /*3f10*/  @P0 ATOMS.AND RZ, [UR4+0x18], R2 ;  /* 0x00001802ffff098c */ /* 0x0009e2000a800004 */
[----:B------:R-:W-:Y:S05]  /*3f20*/  BRA `(.L_x_76) ;  /* 0x0000000000147947 */ /* 0x000fea0003800000 */
.L_x_75:
[----:B------:R-:W-:Y:S02]  /*3f30*/  MOV R2, 0x3f50 ;  /* 0x00003f5000027802 */ /* 0x000fe40000000f00 */
[----:B---3-5:R-:W-:Y:S05]  /*3f40*/  CALL.REL.NOINC `($__internal_0_$__cuda_sm10x_tcgen05_guardrail_trap_col_being_dealloced_not_returned_by_alloc) ;  /* 0x0000003400147944 */ /* 0x028fea0003c00000 */
[----:B------:R-:W-:Y:S05]  /*3f50*/  BRA `(.L_x_76) ;  /* 0x0000000000087947 */ /* 0x000fea0003800000 */
.L_x_74:
[----:B------:R-:W-:Y:S02]  /*3f60*/  MOV R2, 0x3f80 ;  /* 0x00003f8000027802 */ /* 0x000fe40000000f00 */
[----:B---3-5:R-:W-:Y:S05]  /*3f70*/  CALL.REL.NOINC `($__internal_2_$__cuda_sm10x_tcgen05_guardrail_trap_unallocated_columns_being_dealloced) ;  /* 0x0000003400207944 */ /* 0x028fea0003c00000 */
.L_x_76:
[----:B------:R-:W-:Y:S01]  /*3f80*/  NOP ;  /* 0x0000000000007918 */ /* 0x000fe20000000000 */
[----:B----4-:R-:W-:Y:S05]  /*3f90*/  EXIT ;  /* 0x000000000000794d */ /* 0x010fea0003800000 */
.L_x_58:
[----:B------:R-:W-:-:S09]  /*3fa0*/  UISETP.NE.OR UP2, UPT, UR8, 0x3, !UP2 ;  /* 0x000000030800788c */ /* 0x000fd2000d745670 */
[----:B------:R-:W-:Y:S05]  /*3fb0*/  BRA.U UP2, `(.L_x_77) ;  /* 0x0000000902c87547 */ /* 0x000fea000b800000 */
[----:B------:R-:W1:Y:S01]  /*3fc0*/  LDCU.64 UR6, c[0x0][0x888] ;  /* 0x00011100ff0677ac */ /* 0x000e620008000a00 */
[----:B------:R-:W2:Y:S01]  /*3fd0*/  LDC R0, c[0x0][0xb30] ;  /* 0x0002cc00ff007b82 */ /* 0x000ea20000000800 */
[----:B------:R-:W-:Y:S01]  /*3fe0*/  IMAD.MOV.U32 R30, RZ, RZ, 0x1 ;  /* 0x00000001ff1e7424 */ /* 0x000fe200078e00ff */
[----:B------:R-:W-:Y:S01]  /*3ff0*/  CS2R R28, SRZ ;  /* 0x00000000001c7805 */ /* 0x000fe2000001ff00 */
[----:B------:R-:W4:Y:S01]  /*4000*/  LDCU.64 UR4, c[0x0][0x890] ;  /* 0x00011200ff0477ac */ /* 0x000f220008000a00 */
[----:B------:R-:W-:Y:S01]  /*4010*/  IMAD.MOV.U32 R25, RZ, RZ, 0x1000 ;  /* 0x00001000ff197424 */ /* 0x000fe200078e00ff */
[----:B------:R-:W-:-:S03]  /*4020*/  UMOV UR8, 0x400 ;  /* 0x0000040000087882 */ /* 0x000fc60000000000 */
[----:B------:R-:W3:Y:S01]  /*4030*/  LDC R19, c[0x0][0x370] ;  /* 0x0000dc00ff137b82 */ /* 0x000ee20000000800 */
[----:B------:R-:W-:-:S07]  /*4040*/  UPLOP3.LUT UP1, UPT, UPT, UPT, UPT, 0x40, 0x4 ;  /* 0x000000000004789c */ /* 0x000fce0003f2e870 */
[----:B------:R-:W3:Y:S01]  /*4050*/  LDC R2, c[0x0][0xb0c] ;  /* 0x0002c300ff027b82 */ /* 0x000ee20000000800 */
[----:B-1----:R-:W-:Y:S02]  /*4060*/  UISETP.NE.U32.AND UP2, UPT, UR6, URZ, UPT ;  /* 0x000000ff0600728c */ /* 0x002fe4000bf45070 */
[----:B------:R-:W-:Y:S02]  /*4070*/  ULEA UR6, UR37, UR8, 0x18 ;  /* 0x0000000825067291 */ /* 0x000fe4000f8ec0ff */
[----:B------:R-:W-:Y:S02]  /*4080*/  UISETP.NE.AND.EX UP2, UPT, UR7, URZ, UPT, UP2 ;  /* 0x000000ff0700728c */ /* 0x000fe4000bf45320 */
[----:B------:R-:W-:Y:S01]  /*4090*/  UIADD3 UR7, UPT, UPT, UR6, 0xd0, URZ ;  /* 0x000000d006077890 */ /* 0x000fe2000fffe0ff */
[----:B------:R-:W1:Y:S01]  /*40a0*/  LDC R18, c[0x0][0xb20] ;  /* 0x0002c800ff127b82 */ /* 0x000e620000000800 */
[----:B----4-:R-:W-:Y:S01]  /*40b0*/  UISETP.NE.U32.AND UP3, UPT, UR4, URZ, UPT ;  /* 0x000000ff0400728c */ /* 0x010fe2000bf65070 */
[----:B--2---:R-:W-:Y:S01]  /*40c0*/  ISETP.NE.AND P1, PT, R0, 0x1, PT ;  /* 0x000000010000780c */ /* 0x004fe20003f25270 */
[----:B------:R-:W-:-:S02]  /*40d0*/  UPRMT UR37, UR37, 0x654, UR7 ;  /* 0x0000065425257896 */ /* 0x000fc40008000007 */
[----:B------:R-:W-:-:S03]  /*40e0*/  UISETP.NE.AND.EX UP3, UPT, UR5, URZ, UPT, UP3 ;  /* 0x000000ff0500728c */ /* 0x000fc6000bf65330 */
[----:B------:R-:W2:Y:S08]  /*40f0*/  LDC.64 R32, c[0x0][0x348] ;  /* 0x0000d200ff207b82 */ /* 0x000eb00000000a00 */
[----:B------:R-:W4:Y:S08]  /*4100*/  LDC.64 R16, c[0x0][0xb10] ;  /* 0x0002c400ff107b82 */ /* 0x000f300000000a00 */
[----:B------:R-:W1:Y:S08]  /*4110*/  LDC.64 R6, c[0x0][0xb18] ;  /* 0x0002c600ff067b82 */ /* 0x000e700000000a00 */
[----:B------:R-:W1:Y:S08]  /*4120*/  LDC.64 R4, c[0x0][0xb28] ;  /* 0x0002ca00ff047b82 */ /* 0x000e700000000a00 */
[----:B---3--:R-:W1:Y:S02]  /*4130*/  LDC R24, c[0x0][0x374] ;  /* 0x0000dd00ff187b82 */ /* 0x008e640000000800 */
.L_x_85:
[C---:B------:R-:W-:Y:S02]  /*4140*/  LEA R0, R29.reuse, UR6, 0x3 ;  /* 0x000000061d007c11 */ /* 0x040fe4000f8e18ff */
[----:B------:R-:W-:Y:S02]  /*4150*/  SHF.L.U32 R3, R28, 0x1f, RZ ;  /* 0x0000001f1c037819 */ /* 0x000fe400000006ff */
[----:B------:R-:W-:Y:S02]  /*4160*/  LEA R20, R29, UR6, 0x4 ;  /* 0x000000061d147c11 */ /* 0x000fe4000f8e20ff */
[----:B---3--:R-:W3:Y:S02]  /*4170*/  SYNCS.PHASECHK.TRANS64.TRYWAIT P0, [R0+URZ+0xf0], R3 ;  /* 0x0000f003000075a7 */ /* 0x008ee400080011ff */
[----:B---3--:R-:W-:Y:S05]  /*4180*/  @!P0 BRA `(.L_x_78) ;  /* 0x0000003000008947 */ /* 0x008fea0003800000 */
.L_x_150:
[----:B------:R-:W-:Y:S01]  /*4190*/  ISETP.GE.AND P0, PT, R40, 0x1, PT ;  /* 0x000000012800780c */ /* 0x000fe20003f06270 */
[----:B------:R-:W1:Y:S01]  /*41a0*/  LDS.128 R20, [R20+0x180] ;  /* 0x0001800014147984 */ /* 0x000e620000000c00 */
[----:B------:R-:W-:Y:S01]  /*41b0*/  ISETP.NE.U32.AND P4, PT, RZ, UR4, PT ;  /* 0x00000004ff007c0c */ /* 0x000fe2000bf85070 */
[----:B---3--:R-:W-:Y:S01]  /*41c0*/  VIADD R0, R0, 0x100 ;  /* 0x0000010000007836 */ /* 0x008fe20000000000 */
[----:B------:R-:W-:Y:S02]  /*41d0*/  SHF.L.U32 R26, R30, 0x1f, RZ ;  /* 0x0000001f1e1a7819 */ /* 0x000fe400000006ff */
[----:B------:R-:W-:Y:S02]  /*41e0*/  ISETP.NE.AND.EX P4, PT, RZ, UR5, PT, P4 ;  /* 0x00000005ff007c0c */ /* 0x000fe4000bf85340 */
[----:B------:R-:W-:Y:S01]  /*41f0*/  PRMT R0, RZ, 0x654, R0 ;  /* 0x00000654ff007816 */ /* 0x000fe20000000000 */
[----:B------:R-:W-:Y:S01]  /*4200*/  @!PT LDS RZ, [RZ] ;  /* 0x00000000fffff984 */ /* 0x000fe20000000800 */
[----:B------:R-:W-:Y:S01]  /*4210*/  @!PT LDS RZ, [RZ] ;  /* 0x00000000fffff984 */ /* 0x000fe20000000800 */
[----:B------:R-:W-:Y:S01]  /*4220*/  @!PT LDS RZ, [RZ] ;  /* 0x00000000fffff984 */ /* 0x000fe20000000800 */
[----:B------:R-:W-:Y:S01]  /*4230*/  @!PT LDS RZ, [RZ] ;  /* 0x00000000fffff984 */ /* 0x000fe20000000800 */
[----:B------:R3:W-:Y:S06]  /*4240*/  MEMBAR.ALL.CTA ;  /* 0x0000000000007992 */ /* 0x0007ec0000008000 */
[----:B---3--:R-:W3:Y:S02]  /*4250*/  FENCE.VIEW.ASYNC.S ;  /* 0x00000000000073c6 */ /* 0x008ee40000000000 */
[----:B---3--:R3:W-:Y:S01]  /*4260*/  SYNCS.ARRIVE.TRANS64.RED.A1T0 RZ, [R0+URZ], RZ ;  /* 0x000000ff00ff79a7 */ /* 0x0087e200081004ff */
[----:B-1----:R-:W-:Y:S11]  /*4270*/  LOP3.LUT P3, RZ, R22, 0x1, RZ, 0xc0, !PT ;  /* 0x0000000116ff7812 */ /* 0x002ff6000786c0ff */
[----:B------:R-:W-:Y:S02]  /*4280*/  @!UPT UIADD3 URZ, UPT, UPT, URZ, URZ, URZ ;  /* 0x000000fffffff290 */ /* 0x000fe4000fffe0ff */
[----:B------:R-:W-:Y:S02]  /*4290*/  @P3 MOV R13, R20 ;  /* 0x00000014000d3202 */ /* 0x000fe40000000f00 */
[----:B------:R-:W-:Y:S01]  /*42a0*/  @P3 LOP3.LUT R8, R21, 0xffff, RZ, 0xc0, !PT ;  /* 0x0000ffff15083812 */ /* 0x000fe200078ec0ff */
[----:B---3--:R-:W-:Y:S06]  /*42b0*/  @!P0 BRA `(.L_x_79) ;  /* 0x0000000000a48947 */ /* 0x008fec0003800000 */
[----:B------:R-:W-:Y:S01]  /*42c0*/  IMAD.HI.U32 R31, R24, R7, RZ ;  /* 0x00000007181f7227 */ /* 0x000fe200078e00ff */
[----:B------:R-:W-:Y:S02]  /*42d0*/  ISETP.NE.AND P0, PT, R6, 0x1, PT ;  /* 0x000000010600780c */ /* 0x000fe40003f05270 */
[----:B------:R-:W-:Y:S01]  /*42e0*/  ISETP.NE.AND P2, PT, R40, 0x1, PT ;  /* 0x000000012800780c */ /* 0x000fe20003f45270 */
[----:B----4-:R-:W-:Y:S01]  /*42f0*/  IMAD.HI.U32 R34, R19, R16, RZ ;  /* 0x0000001013227227 */ /* 0x010fe200078e00ff */
[----:B------:R-:W-:Y:S02]  /*4300*/  SHF.R.U32.HI R31, RZ, R18, R31 ;  /* 0x00000012ff1f7219 */ /* 0x000fe4000001161f */
[----:B------:R-:W-:Y:S01]  /*4310*/  ISETP.NE.AND P5, PT, R2, 0x1, PT ;  /* 0x000000010200780c */ /* 0x000fe20003fa5270 */
[----:B------:R-:W-:Y:S01]  /*4320*/  IMAD.HI.U32 R36, R13, R16, RZ ;  /* 0x000000100d247227 */ /* 0x000fe200078e00ff */
[----:B------:R-:W-:Y:S02]  /*4330*/  SHF.R.U32.HI R34, RZ, R17, R34 ;  /* 0x00000011ff227219 */ /* 0x000fe40000011622 */
[----:B------:R-:W-:Y:S01]  /*4340*/  SEL R3, R24, R31, !P0 ;  /* 0x0000001f18037207 */ /* 0x000fe20004000000 */
[C---:B------:R-:W-:Y:S01]  /*4350*/  IMAD.HI.U32 R31, R8.reuse, R7, RZ ;  /* 0x00000007081f7227 */ /* 0x040fe200078e00ff */
[----:B------:R-:W-:Y:S02]  /*4360*/  SEL R11, R19, R34, !P5 ;  /* 0x00000022130b7207 */ /* 0x000fe40006800000 */
[----:B------:R-:W-:Y:S01]  /*4370*/  SHF.R.U32.HI R36, RZ, R17, R36 ;  /* 0x00000011ff247219 */ /* 0x000fe20000011624 */
[----:B------:R-:W-:Y:S01]  /*4380*/  IMAD.HI.U32 R38, R3, R4, RZ ;  /* 0x0000000403267227 */ /* 0x000fe200078e00ff */
[----:B------:R-:W-:Y:S03]  /*4390*/  SHF.R.U32.HI R31, RZ, R18, R31 ;  /* 0x00000012ff1f7219 */ /* 0x000fe6000001161f */
[----:B------:R-:W-:Y:S01]  /*43a0*/  IMAD.HI.U32 R34, R11, R4, RZ ;  /* 0x000000040b227227 */ /* 0x000fe200078e00ff */
[----:B------:R-:W-:Y:S02]  /*43b0*/  @P2 SHF.R.U32.HI R3, RZ, R5, R38 ;  /* 0x00000005ff032219 */ /* 0x000fe40000011626 */
[----:B------:R-:W-:Y:S02]  /*43c0*/  SEL R9, R8, R31, !P0 ;  /* 0x0000001f08097207 */ /* 0x000fe40004000000 */
[----:B------:R-:W-:Y:S01]  /*43d0*/  @P2 SHF.R.U32.HI R11, RZ, R5, R34 ;  /* 0x00000005ff0b2219 */ /* 0x000fe20000011622 */
[C---:B------:R-:W-:Y:S01]  /*43e0*/  IMAD R10, R40.reuse, R3, RZ ;  /* 0x00000003280a7224 */ /* 0x040fe200078e02ff */
[----:B------:R-:W-:Y:S01]  /*43f0*/  SEL R3, R13, R36, !P5 ;  /* 0x000000240d037207 */ /* 0x000fe20006800000 */
[C---:B------:R-:W-:Y:S03]  /*4400*/  IMAD.HI.U32 R14, R9.reuse, R4, RZ ;  /* 0x00000004090e7227 */ /* 0x040fe600078e00ff */
[----:B------:R-:W-:Y:S01]  /*4410*/  ISETP.GE.AND P0, PT, R9, R10, PT ;  /* 0x0000000a0900720c */ /* 0x000fe20003f06270 */
[C---:B------:R-:W-:Y:S01]  /*4420*/  IMAD R12, R40.reuse, R11, RZ ;  /* 0x0000000b280c7224 */ /* 0x040fe200078e02ff */
[-C--:B------:R-:W-:Y:S04]  /*4430*/  SHF.R.U32.HI R14, RZ, R5.reuse, R14 ;  /* 0x00000005ff0e7219 */ /* 0x080fe8000001160e */
[----:B------:R-:W-:Y:S02]  /*4440*/  ISETP.GE.OR P0, PT, R3, R12, P0 ;  /* 0x0000000c0300720c */ /* 0x000fe40000706670 */
[----:B------:R-:W-:Y:S05]  /*4450*/  SEL R15, R9, R14, !P2 ;  /* 0x0000000e090f7207 */ /* 0x000fea0005000000 */
[----:B------:R-:W-:Y:S04]  /*4460*/  IMAD.MOV R14, RZ, RZ, -R15 ;  /* 0x000000ffff0e7224 */ /* 0x000fe800078e0a0f */
[----:B------:R-:W-:Y:S02]  /*4470*/  IMAD R14, R40, R14, R9 ;  /* 0x0000000e280e7224 */ /* 0x000fe400078e0209 */
[C---:B------:R-:W-:Y:S05]  /*4480*/  @!P0 IMAD.HI.U32 R10, R3.reuse, R4, RZ ;  /* 0x00000004030a8227 */ /* 0x040fea00078e00ff */
[----:B------:R-:W-:Y:S04]  /*4490*/  @!P0 SHF.R.U32.HI R10, RZ, R5, R10 ;  /* 0x00000005ff0a8219 */ /* 0x000fe8000001160a */
[----:B------:R-:W-:Y:S01]  /*44a0*/  @!P0 SEL R0, R3, R10, !P2 ;  /* 0x0000000a03008207 */ /* 0x000fe20005000000 */
[----:B------:R-:W-:Y:S03]  /*44b0*/  IMAD.MOV R10, RZ, RZ, -R3 ;  /* 0x000000ffff0a7224 */ /* 0x000fe600078e0a03 */
[----:B------:R-:W-:Y:S01]  /*44c0*/  @!P0 IADD3 R15, PT, PT, R15, -R0, RZ ;  /* 0x800000000f0f8210 */ /* 0x000fe20007ffe0ff */
[----:B------:R-:W-:Y:S01]  /*44d0*/  @!P0 IMAD R0, R11, R14, R0 ;  /* 0x0000000e0b008224 */ /* 0x000fe200078e0200 */
[----:B------:R-:W-:Y:S01]  /*44e0*/  IADD3 R11, PT, PT, -R9, RZ, RZ ;  /* 0x000000ff090b7210 */ /* 0x000fe20007ffe1ff */
[----:B------:R-:W-:Y:S02]  /*44f0*/  IMAD R13, R2, R10, R13 ;  /* 0x0000000a020d7224 */ /* 0x000fe400078e020d */
[----:B------:R-:W-:Y:S02]  /*4500*/  @!P0 IMAD R9, R15, R40, R3 ;  /* 0x000000280f098224 */ /* 0x000fe400078e0203 */
[----:B------:R-:W-:Y:S02]  /*4510*/  @!P0 IMAD.MOV.U32 R3, RZ, RZ, R0 ;  /* 0x000000ffff038224 */ /* 0x000fe400078e0000 */
[----:B------:R-:W-:Y:S02]  /*4520*/  IMAD R8, R6, R11, R8 ;  /* 0x0000000b06087224 */ /* 0x000fe400078e0208 */
[----:B------:R-:W-:Y:S02]  /*4530*/  IMAD R13, R3, R2, R13 ;  /* 0x00000002030d7224 */ /* 0x000fe400078e020d */
[----:B------:R-:W-:Y:S02]  /*4540*/  IMAD R8, R9, R6, R8 ;  /* 0x0000000609087224 */ /* 0x000fe400078e0208 */
.L_x_79:
[----:B------:R-:W-:Y:S05]  /*4550*/  BRA.U UP1, `(.L_x_80) ;  /* 0x0000000101107547 */ /* 0x000fea000b800000 */
[----:B------:R-:W-:Y:S04]  /*4560*/  MOV R0, UR13 ;  /* 0x0000000d00007c02 */ /* 0x000fe80008000f00 */
[----:B------:R-:W-:Y:S04]  /*4570*/  SHF.L.U32 R3, R0, 0x1f, RZ ;  /* 0x0000001f00037819 */ /* 0x000fe800000006ff */
[----:B------:R-:W1:Y:S02]  /*4580*/  SYNCS.PHASECHK.TRANS64.TRYWAIT P0, [UR6+0xe8], R3 ;  /* 0x0000e803ff0075a7 */ /* 0x000e640008001106 */
[----:B-1----:R-:W-:Y:S05]  /*4590*/  @!P0 BRA `(.L_x_81) ;  /* 0x0000002c00108947 */ /* 0x002fea0003800000 */
.L_x_80:
[----:B------:R-:W-:Y:S05]  /*45a0*/  BRA.U !UP3, `(.L_x_82) ;  /* 0x000000010b347547 */ /* 0x000fea000b800000 */
[----:B------:R-:W-:Y:S01]  /*45b0*/  UPLOP3.LUT UP0, UPT, UPT, UPT, UP2, 0x80, 0x8 ;  /* 0x000000000008789c */ /* 0x000fe20003f0f020 */
[----:B-1----:R-:W-:Y:S02]  /*45c0*/  HFMA2 R0, -RZ, RZ, 0, 5.9604644775390625e-08 ;  /* 0x00000001ff007431 */ /* 0x002fe400000001ff */
[----:B------:R-:W-:Y:S03]  /*45d0*/  IMAD.MOV.U32 R96, RZ, RZ, 0x1 ;  /* 0x00000001ff607424 */ /* 0x000fe600078e00ff */
[----:B------:R-:W-:Y:S05]  /*45e0*/  PLOP3.LUT P0, PT, PT, PT, UP0, 0x80, 0x8 ;  /* 0x000000000008781c */ /* 0x000fea0003f0f008 */
[----:B------:R-:W1:Y:S01]  /*45f0*/  @UP0 LDCU.64 UR8, c[0x0][0x888] ;  /* 0x00011100ff0807ac */ /* 0x000e620008000a00 */
[----:B------:R-:W-:Y:S07]  /*4600*/  @UP0 UIMAD UR7, UR36, UR4, URZ ;  /* 0x00000004240702a4 */ /* 0x000fee000f8e02ff */
[----:B------:R-:W-:Y:S01]  /*4610*/  @!P0 PRMT R96, R0, 0x7610, R96 ;  /* 0x0000761000608816 */ /* 0x000fe20000000060 */
[----:B-1----:R-:W-:Y:S03]  /*4620*/  @UP0 UIMAD.WIDE UR8, UR7, 0x4, UR8 ;  /* 0x00000004070808a5 */ /* 0x002fe6000f8e0208 */
[----:B------:R-:W1:Y:S03]  /*4630*/  @!UP0 LDCU UR7, c[0x0][0x880] ;  /* 0x00011000ff0787ac */ /* 0x000e660008000800 */
[----:B------:R-:W-:Y:S01]  /*4640*/  IMAD.U32 R10, RZ, RZ, UR8 ;  /* 0x00000008ff0a7e24 */ /* 0x000fe2000f8e00ff */
[----:B------:R-:W-:Y:S05]  /*4650*/  MOV R11, UR9 ;  /* 0x00000009000b7c02 */ /* 0x000fea0008000f00 */
[----:B-----5:R3:W5:Y:S02]  /*4660*/  @P0 LDG.E R49, desc[UR40][R10.64] ;  /* 0x000000280a310981 */ /* 0x020764000c1e1900 */
[----:B-1-3--:R-:W-:Y:S07]  /*4670*/  @!P0 IMAD.U32 R49, RZ, RZ, UR7 ;  /* 0x00000007ff318e24 */ /* 0x00afee000f8e00ff */
.L_x_82:
[----:B-----5:R-:W-:Y:S01]  /*4680*/  @!P4 FSETP.EQ.AND P5, PT, R49, RZ, PT ;  /* 0x000000ff3100c20b */ /* 0x020fe20003fa2000 */
[----:B------:R-:W-:Y:S01]  /*4690*/  @!UPT UIADD3 URZ, UPT, UPT, URZ, URZ, URZ ;  /* 0x000000fffffff290 */ /* 0x000fe2000fffe0ff */
[----:B------:R-:W-:Y:S11]  /*46a0*/  @!P4 BRA `(.L_x_83) ;  /* 0x000000000014c947 */ /* 0x000ff60003800000 */
[----:B------:R-:W-:Y:S02]  /*46b0*/  LOP3.LUT P0, RZ, R96, 0xff, RZ, 0xc0, !PT ;  /* 0x000000ff60ff7812 */ /* 0x000fe4000780c0ff */
[----:B------:R-:W-:Y:S04]  /*46c0*/  PLOP3.LUT P5, PT, PT, PT, UP0, 0x80, 0x8 ;  /* 0x000000000008781c */ /* 0x000fe80003faf008 */
[----:B------:R-:W-:Y:S07]  /*46d0*/  PLOP3.LUT P5, PT, P5, PT, PT, 0x8, 0x80 ;  /* 0x000000000080781c */ /* 0x000fee0002fae170 */
[----:B------:R-:W-:Y:S11]  /*46e0*/  @P0 FSETP.EQ.AND P5, PT, R49, RZ, PT ;  /* 0x000000ff3100020b */ /* 0x000ff60003fa2000 */
[----:B------:R-:W-:Y:S02]  /*46f0*/  @!UPT UIADD3 URZ, UPT, UPT, URZ, URZ, URZ ;  /* 0x000000fffffff290 */ /* 0x000fe4000fffe0ff */
.L_x_83:
[----:B------:R-:W3:Y:S01]  /*4700*/  SYNCS.PHASECHK.TRANS64.TRYWAIT P4, [UR6+0xd8], R26 ;  /* 0x0000d81aff0075a7 */ /* 0x000ee20008081106 */
[----:B------:R-:W-:Y:S01]  /*4710*/  @P3 SHF.R.U32.HI R27, RZ, 0x10, R21 ;  /* 0x00000010ff1b3819 */ /* 0x000fe20000011615 */
[----:B------:R-:W-:Y:S01]  /*4720*/  VIADD R29, R29, 0x1 ;  /* 0x000000011d1d7836 */ /* 0x000fe20000000000 */
[----:B------:R-:W5:Y:S08]  /*4730*/  LDC.64 R14, c[0x0][0xb10] ;  /* 0x0002c400ff0e7b82 */ /* 0x000f700000000a00 */
[----:B------:R-:W2:Y:S08]  /*4740*/  LDC.64 R10, c[0x0][0xb18] ;  /* 0x0002c600ff0a7b82 */ /* 0x000eb00000000a00 */
[----:B-1----:R-:W1:Y:S08]  /*4750*/  @!P1 LDC R0, c[0x0][0xb20] ;  /* 0x0002c800ff009b82 */ /* 0x002e700000000800 */
[----:B------:R-:W4:Y:S01]  /*4760*/  @!P1 LDC R3, c[0x0][0xb0c] ;  /* 0x0002c300ff039b82 */ /* 0x000f220000000800 */
[----:B-----5:R-:W-:Y:S05]  /*4770*/  @!P1 IMAD.HI.U32 R14, R13, R14, RZ ;  /* 0x0000000e0d0e9227 */ /* 0x020fea00078e00ff */
[----:B------:R-:W-:Y:S01]  /*4780*/  @!P1 SHF.R.U32.HI R14, RZ, R15, R14 ;  /* 0x0000000fff0e9219 */ /* 0x000fe2000001160e */
[----:B--2---:R-:W-:Y:S01]  /*4790*/  @!P1 IMAD.HI.U32 R11, R8, R11, RZ ;  /* 0x0000000b080b9227 */ /* 0x004fe200078e00ff */
[----:B------:R-:W-:Y:S04]  /*47a0*/  @!P1 ISETP.NE.AND P0, PT, R10, 0x1, PT ;  /* 0x000000010a00980c */ /* 0x000fe80003f05270 */
[----:B-1----:R-:W-:Y:S02]  /*47b0*/  @!P1 SHF.R.U32.HI R9, RZ, R0, R11 ;  /* 0x00000000ff099219 */ /* 0x002fe4000001160b */
[----:B----4-:R-:W-:Y:S02]  /*47c0*/  @!P1 ISETP.NE.AND P2, PT, R3, 0x1, PT ;  /* 0x000000010300980c */ /* 0x010fe40003f45270 */
[----:B------:R-:W-:Y:S02]  /*47d0*/  @!P1 SEL R9, R8, R9, !P0 ;  /* 0x0000000908099207 */ /* 0x000fe40004000000 */
[----:B------:R-:W-:Y:S02]  /*47e0*/  ELECT P0, URZ, PT ;  /* 0x0000000000ff782f */ /* 0x000fe40003800000 */
[----:B------:R-:W-:Y:S05]  /*47f0*/  @!P1 SEL R14, R13, R14, !P2 ;  /* 0x0000000e0d0e9207 */ /* 0x000fea0005000000 */
[----:B------:R-:W-:Y:S02]  /*4800*/  @!P1 IMAD.IADD R0, R9, 0x1, -R14 ;  /* 0x0000000109009824 */ /* 0x000fe400078e0a0e */
[----:B------:R-:W-:Y:S02]  /*4810*/  @!P1 IMAD.IADD R9, R14, 0x1, -R9 ;  /* 0x000000010e099824 */ /* 0x000fe400078e0a09 */
[----:B------:R-:W-:Y:S02]  /*4820*/  @!P1 IMAD R13, R0, R3, R13 ;  /* 0x00000003000d9224 */ /* 0x000fe400078e020d */
[----:B------:R-:W-:Y:S01]  /*4830*/  @!P1 IMAD R8, R9, R10, R8 ;  /* 0x0000000a09089224 */ /* 0x000fe200078e0208 */
[----:B---3--:R-:W-:Y:S06]  /*4840*/  @!P4 BRA `(.L_x_84) ;  /* 0x00000028007cc947 */ /* 0x008fec0003800000 */
.L_x_153:
[----:B------:R-:W-:Y:S01]  /*4850*/  PLOP3.LUT P5, PT, P5, P0, PT, 0xf2, 0x2f ;  /* 0x00000000002f781c */ /* 0x000fe20002fa1e72 */
[----:B------:R-:W-:Y:S01]  /*4860*/  UMOV UR14, 0x0 ;  /* 0x00000000000e7882 */ /* 0x000fe20000000000 */
[----:B------:R-:W-:Y:S01]  /*4870*/  LOP3.LUT R30, R30, 0x1, RZ, 0x3c, !PT ;  /* 0x000000011e1e7812 */ /* 0x000fe200078e3cff */
[----:B------:R-:W-:Y:S01]  /*4880*/  UMOV UR15, 0x10000000 ;  /* 0x10000000000f7882 */ /* 0x000fe20000000000 */
[----:B------:R-:W-:Y:S01]  /*4890*/  UMOV UR12, UR36 ;  /* 0x00000024000c7c82 */ /* 0x000fe20008000000 */
[----:B------:R-:W-:Y:S08]  /*48a0*/  @P3 R2UR UR36, R27 ;  /* 0x000000001b2432ca */ /* 0x000ff000000e0000 */
[----:B-1----:R-:W-:Y:S01]  /*48b0*/  @!P5 IADD3 R3, P0, PT, R32, 0x580, RZ ;  /* 0x000005802003d810 */ /* 0x002fe20007f1e0ff */
[----:B------:R-:W-:Y:S01]  /*48c0*/  @!P5 IMAD.SHL.U32 R91, R91, 0x40, RZ ;  /* 0x000000405b5bd824 */ /* 0x000fe200078e00ff */
[----:B------:R-:W-:Y:S01]  /*48d0*/  VOTEU.ALL UP1, P5 ;  /* 0x0000000000ff7886 */ /* 0x000fe20002820000 */
[----:B------:R-:W-:Y:S01]  /*48e0*/  @!P5 IMAD.SHL.U32 R97, R97, 0x40, RZ ;  /* 0x000000406161d824 */ /* 0x000fe200078e00ff */
[----:B------:R-:W-:Y:S01]  /*48f0*/  @!P5 R2UR UR8, R3 ;  /* 0x000000000308d2ca */ /* 0x000fe200000e0000 */
[----:B------:R-:W-:Y:S01]  /*4900*/  @!P5 IMAD.X R0, RZ, RZ, R33, P0 ;  /* 0x000000ffff00d224 */ /* 0x000fe200000e0621 */
[----:B------:R-:W-:Y:S01]  /*4910*/  @!P5 R2UR UR10, R91 ;  /* 0x000000005b0ad2ca */ /* 0x000fe200000e0000 */
[----:B------:R-:W-:Y:S01]  /*4920*/  @!UP1 UIADD3 UR9, UPT, UPT, UR6, 0xd0, URZ ;  /* 0x000000d006099890 */ /* 0x000fe2000fffe0ff */
[----:B------:R-:W-:Y:S01]  /*4930*/  @!P5 R2UR UR11, R97 ;  /* 0x00000000610bd2ca */ /* 0x000fe200000e0000 */
[----:B------:R-:W-:Y:S01]  /*4940*/  IMAD.IADD R91, R8, 0x1, R79 ;  /* 0x00000001085b7824 */ /* 0x000fe200078e024f */
[----:B------:R-:W-:Y:S01]  /*4950*/  @!P5 R2UR UR7, R0 ;  /* 0x000000000007d2ca */ /* 0x000fe200000e0000 */
[----:B------:R-:W-:Y:S01]  /*4960*/  IMAD.IADD R97, R13, 0x1, R90 ;  /* 0x000000010d617824 */ /* 0x000fe200078e025a */
[C---:B------:R-:W-:Y:S04]  /*4970*/  ISETP.NE.AND P0, PT, R29.reuse, 0x2, PT ;  /* 0x000000021d00780c */ /* 0x040fe80003f05270 */
[----:B------:R-:W-:Y:S01]  /*4980*/  SEL R3, RZ, 0x1, P0 ;  /* 0x00000001ff037807 */ /* 0x000fe20000000000 */
[----:B------:R-:W-:Y:S01]  /*4990*/  IMAD.U32 R10, RZ, RZ, UR8 ;  /* 0x00000008ff0a7e24 */ /* 0x000fe2000f8e00ff */
[----:B------:R-:W-:Y:S01]  /*49a0*/  @!UP1 UIADD3 UR8, UPT, UPT, UR6, 0x200, URZ ;  /* 0x0000020006089890 */ /* 0x000fe2000fffe0ff */
[----:B------:R-:W-:Y:S01]  /*49b0*/  SEL R29, R29, RZ, P0 ;  /* 0x000000ff1d1d7207 */ /* 0x000fe20000000000 */
[----:B------:R-:W-:Y:S01]  /*49c0*/  VOTEU.ALL UP1, P5 ;  /* 0x0000000000ff7886 */ /* 0x000fe20002820000 */
[----:B------:R-:W-:Y:S02]  /*49d0*/  LOP3.LUT R28, R28, R3, RZ, 0x3c, !PT ;  /* 0x000000031c1c7212 */ /* 0x000fe400078e3cff */
[----:B------:R-:W-:Y:S01]  /*49e0*/  IMAD.U32 R11, RZ, RZ, UR7 ;  /* 0x00000007ff0b7e24 */ /* 0x000fe2000f8e00ff */
[----:B------:R-:W-:Y:S04]  /*49f0*/  @!P5 R2UR UR16, R10 ;  /* 0x000000000a10d2ca */ /* 0x000fe800000e0000 */
[----:B------:R-:W-:Y:S11]  /*4a00*/  @!P5 R2UR UR17, R11 ;  /* 0x000000000b11d2ca */ /* 0x000ff600000e0000 */
[----:B------:R-:W-:Y:S02]  /*4a10*/  @!UPT UIADD3 URZ, UPT, UPT, URZ, URZ, URZ ;  /* 0x000000fffffff290 */ /* 0x000fe4000fffe0ff */
[----:B------:R3:W-:Y:S01]  /*4a20*/  @!UP1 UTMALDG.3D [UR8], [UR16], desc[UR14] ;  /* 0x00000e08100095b4 */ /* 0x0007e20008011000 */
[----:B------:R3:W-:Y:S01]  /*4a30*/  @!P5 SYNCS.ARRIVE.TRANS64.RED.A0TR RZ, [UR6+0xd0], R25 ;  /* 0x0000d019ffffd9a7 */ /* 0x0007e20008300406 */
[----:B------:R-:W-:Y:S01]  /*4a40*/  UPLOP3.LUT UP1, UPT, UPT, UPT, UPT, 0x80, 0x8 ;  /* 0x000000000008789c */ /* 0x000fe20003f2f070 */
[----:B------:R-:W-:Y:S01]  /*4a50*/  SYNCS.ARRIVE.TRANS64.RED.A1T0 RZ, [UR37], RZ ;  /* 0x000000ffffff79a7 */ /* 0x000fe20008100425 */
[----:B------:R-:W-:Y:S09]  /*4a60*/  @P3 BRA `(.L_x_85) ;  /* 0xfffffff400b43947 */ /* 0x000ff2000383ffff */
[----:B------:R-:W-:Y:S07]  /*4a70*/  MOV R0, UR6 ;  /* 0x0000000600007c02 */ /* 0x000fee0008000f00 */
.L_x_86:
[----:B-1----:R-:W-:-:S04]  /*4a80*/  SHF.L.U32 R3, R30, 0x1f, RZ ;  /* 0x0000001f1e037819 */ /* 0x002fc800000006ff */
[----:B------:R1:W2:Y:S03]  /*4a90*/  SYNCS.PHASECHK.TRANS64.TRYWAIT P0, [R0+URZ+0xd8], R3 ;  /* 0x0000d803000075a7 */ /* 0x0002a600080011ff */
[----:B--2---:R-:W-:Y:S05]  /*4aa0*/  @!P0 NANOSLEEP.SYNCS 0x989680 ;  /* 0x009896800000895d */ /* 0x004fea0003900000 */
[----:B------:R-:W2:Y:S02]  /*4ab0*/  @!P0 SYNCS.PHASECHK.TRANS64 P0, [R0+URZ+0xd8], R3 ;  /* 0x0000d803000085a7 */ /* 0x000ea400080010ff */
[----:B--23--:R-:W-:Y:S05]  /*4ac0*/  @P0 EXIT ;  /* 0x000000000000094d */ /* 0x00cfea0003800000 */
[----:B------:R-:W-:Y:S05]  /*4ad0*/  BRA `(.L_x_86) ;  /* 0xfffffffc00e87947 */ /* 0x000fea000383ffff */
.L_x_77:
[----:B------:R-:W-:-:S06]  /*4ae0*/  UISETP.GE.AND UP1, UPT, UR8, 0x4, UPT ;  /* 0x000000040800788c */ /* 0x000fcc000bf26270 */
[----:B------:R-:W-:-:S13]  /*4af0*/  PLOP3.LUT P0, PT, PT, PT, UP1, 0x80, 0x8 ;  /* 0x000000000008781c */ /* 0x000fda0003f0f018 */
[----:B------:R-:W-:Y:S05]  /*4b00*/  @!P0 EXIT ;  /* 0x000000000000894d */ /* 0x000fea0003800000 */
[----:B------:R-:W-:Y:S01]  /*4b10*/  BAR.SYNC.DEFER_BLOCKING 0x6, 0xa0 ;  /* 0x0182800000007b1d */ /* 0x000fe20000010000 */
[C---:B------:R-:W-:Y:S02]  /*4b20*/  IMAD.SHL.U32 R5, R101.reuse, 0x40, RZ ;  /* 0x0000004065057824 */ /* 0x040fe400078e00ff */
[----:B------:R-:W-:Y:S02]  /*4b30*/  HFMA2 R111, -RZ, RZ, 0, 0 ;  /* 0x00000000ff6f7431 */ /* 0x000fe400000001ff */
[C---:B------:R-:W-:Y:S01]  /*4b40*/  IMAD.SHL.U32 R0, R101.reuse, 0x20, RZ ;  /* 0x0000002065007824 */ /* 0x040fe200078e00ff */
[----:B------:R-:W-:Y:S01]  /*4b50*/  CS2R R106, SRZ ;  /* 0x00000000006a7805 */ /* 0x000fe2000001ff00 */
[----:B------:R-:W-:Y:S01]  /*4b60*/  IMAD.SHL.U32 R2, R101, 0x2, RZ ;  /* 0x0000000265027824 */ /* 0x000fe200078e00ff */
[----:B------:R-:W-:Y:S01]  /*4b70*/  UMOV UR43, 0x400 ;  /* 0x00000400002b7882 */ /* 0x000fe20000000000 */
[----:B------:R-:W1:Y:S01]  /*4b80*/  LDC R99, c[0x0][0x370] ;  /* 0x0000dc00ff637b82 */ /* 0x000e620000000800 */
[----:B------:R-:W-:Y:S01]  /*4b90*/  ULEA UR43, UR37, UR43, 0x18 ;  /* 0x0000002b252b7291 */ /* 0x000fe2000f8ec0ff */
[----:B------:R-:W-:Y:S01]  /*4ba0*/  LOP3.LUT R7, R5, 0x180, RZ, 0xc0, !PT ;  /* 0x0000018005077812 */ /* 0x000fe200078ec0ff */
[C---:B------:R-:W-:Y:S01]  /*4bb0*/  IMAD.SHL.U32 R103, R101.reuse, 0x8, RZ ;  /* 0x0000000865677824 */ /* 0x040fe200078e00ff */
[----:B------:R-:W-:Y:S01]  /*4bc0*/  LOP3.LUT R0, R0, 0xc00, RZ, 0xc0, !PT ;  /* 0x00000c0000007812 */ /* 0x000fe200078ec0ff */
[----:B------:R-:W-:Y:S01]  /*4bd0*/  IMAD.U32 R46, R101, 0x10000, RZ ;  /* 0x00010000652e7824 */ /* 0x000fe200078e00ff */
[----:B------:R-:W-:Y:S01]  /*4be0*/  LOP3.LUT R2, R7, 0x20, R2, 0xf8, !PT ;  /* 0x0000002007027812 */ /* 0x000fe200078ef802 */
[----:B------:R-:W-:Y:S01]  /*4bf0*/  UIADD3 UR4, UPT, UPT, UR43, 0x1200, URZ ;  /* 0x000012002b047890 */ /* 0x000fe2000fffe0ff */
[----:B------:R-:W2:Y:S01]  /*4c00*/  LDC R42, c[0x0][0xb0c] ;  /* 0x0002c300ff2a7b82 */ /* 0x000ea20000000800 */
[----:B------:R-:W-:Y:S01]  /*4c10*/  LOP3.LUT R0, R0, 0x40, R5, 0xf8, !PT ;  /* 0x0000004000007812 */ /* 0x000fe200078ef805 */
[----:B------:R-:W-:Y:S01]  /*4c20*/  IMAD.MOV.U32 R44, RZ, RZ, RZ ;  /* 0x000000ffff2c7224 */ /* 0x000fe200078e00ff */
[----:B------:R-:W-:Y:S01]  /*4c30*/  LOP3.LUT R103, R2, 0x30, R103, 0x78, !PT ;  /* 0x0000003002677812 */ /* 0x000fe200078e7867 */
[----:B------:R-:W-:Y:S01]  /*4c40*/  IMAD.MOV.U32 R108, RZ, RZ, RZ ;  /* 0x000000ffff6c7224 */ /* 0x000fe200078e00ff */
[----:B------:R-:W-:Y:S01]  /*4c50*/  LOP3.LUT R0, R0, 0x200, R5, 0xf8, !PT ;  /* 0x0000020000007812 */ /* 0x000fe200078ef805 */
[----:B------:R-:W-:Y:S01]  /*4c60*/  IMAD.SHL.U32 R5, R101, 0x10, RZ ;  /* 0x0000001065057824 */ /* 0x000fe200078e00ff */
[----:B------:R-:W-:Y:S01]  /*4c70*/  LOP3.LUT R46, R46, 0x600000, RZ, 0xc0, !PT ;  /* 0x006000002e2e7812 */ /* 0x000fe200078ec0ff */
[----:B------:R-:W4:Y:S01]  /*4c80*/  LDC R98, c[0x0][0xb20] ;  /* 0x0002c800ff627b82 */ /* 0x000f220000000800 */
[----:B------:R-:W3:Y:S01]  /*4c90*/  LDS R3, [UR43+0x1a0] ;  /* 0x0001a02bff037984 */ /* 0x000ee20008000800 */
[----:B------:R-:W-:Y:S01]  /*4ca0*/  LOP3.LUT R103, R0, R103, RZ, 0xfc, !PT ;  /* 0x0000006700677212 */ /* 0x000fe200078efcff */
[----:B------:R-:W-:Y:S01]  /*4cb0*/  IMAD.U32 R109, RZ, RZ, UR4 ;  /* 0x00000004ff6d7e24 */ /* 0x000fe2000f8e00ff */
[----:B------:R-:W-:Y:S01]  /*4cc0*/  LOP3.LUT R5, R5, 0x20, RZ, 0xc0, !PT ;  /* 0x0000002005057812 */ /* 0x000fe200078ec0ff */
[----:B------:R-:W1:Y:S01]  /*4cd0*/  LDCU.64 UR46, c[0x0][0x348] ;  /* 0x00006900ff2e77ac */ /* 0x000e620008000a00 */
[----:B------:R-:W-:-:S02]  /*4ce0*/  IADD3 R102, PT, PT, R103, UR43, RZ ;  /* 0x0000002b67667c10 */ /* 0x000fc4000fffe0ff */
[----:B------:R-:W1:Y:S01]  /*4cf0*/  LDC R41, c[0x0][0xb30] ;  /* 0x0002cc00ff297b82 */ /* 0x000e620000000800 */
[----:B------:R-:W1:Y:S01]  /*4d00*/  LDCU.64 UR38, c[0x0][0x888] ;  /* 0x00011100ff2677ac */ /* 0x000e620008000a00 */
[----:B------:R-:W-:Y:S01]  /*4d10*/  IADD3 R102, PT, PT, -R5, 0x200, R102 ;  /* 0x0000020005667810 */ /* 0x000fe20007ffe166 */
[----:B------:R-:W-:-:S05]  /*4d20*/  UIADD3 UR42, UPT, UPT, UR43, 0x200, URZ ;  /* 0x000002002b2a7890 */ /* 0x000fca000fffe0ff */
[----:B------:R-:W1:Y:S08]  /*4d30*/  LDC.64 R88, c[0x0][0xb10] ;  /* 0x0002c400ff587b82 */ /* 0x000e700000000a00 */
[----:B------:R-:W1:Y:S08]  /*4d40*/  LDC.64 R38, c[0x0][0xb18] ;  /* 0x0002c600ff267b82 */ /* 0x000e700000000a00 */
[----:B------:R-:W1:Y:S08]  /*4d50*/  LDC.64 R84, c[0x0][0x888] ;  /* 0x00022200ff547b82 */ /* 0x000e700000000a00 */
[----:B------:R-:W1:Y:S01]  /*4d60*/  LDC.64 R36, c[0x0][0xb28] ;  /* 0x0002ca00ff247b82 */ /* 0x000e620000000a00 */
[----:B---3--:R-:W-:-:S07]  /*4d70*/  IMAD.IADD R46, R3, 0x1, R46 ;  /* 0x00000001032e7824 */ /* 0x008fce00078e022e */
[----:B------:R-:W3:Y:S08]  /*4d80*/  LDC.64 R86, c[0x0][0x890] ;  /* 0x00022400ff567b82 */ /* 0x000ef00000000a00 */
[----:B------:R-:W1:Y:S08]  /*4d90*/  LDC.64 R82, c[0x0][0x8b0] ;  /* 0x00022c00ff527b82 */ /* 0x000e700000000a00 */
[----:B------:R-:W1:Y:S08]  /*4da0*/  LDC.64 R80, c[0x0][0x8a8] ;  /* 0x00022a00ff507b82 */ /* 0x000e700000000a00 */
[----:B--2-4-:R-:W1:Y:S02]  /*4db0*/  LDC R100, c[0x0][0x374] ;  /* 0x0000dd00ff647b82 */ /* 0x014e640000000800 */
.L_x_104:
[----:B------:R-:W-:Y:S02]  /*4dc0*/  LEA R0, R111, UR43, 0x3 ;  /* 0x0000002b6f007c11 */ /* 0x000fe4000f8e18ff */
[----:B------:R-:W-:Y:S02]  /*4dd0*/  SHF.L.U32 R3, R107, 0x1f, RZ ;  /* 0x0000001f6b037819 */ /* 0x000fe400000006ff */
[----:B------:R-:W-:Y:S02]  /*4de0*/  LEA R16, R111, UR43, 0x4 ;  /* 0x0000002b6f107c11 */ /* 0x000fe4000f8e20ff */
[----:B--2---:R-:W2:Y:S02]  /*4df0*/  SYNCS.PHASECHK.TRANS64.TRYWAIT P0, [R0+URZ+0xf0], R3 ;  /* 0x0000f003000075a7 */ /* 0x004ea400080011ff */
[----:B-12---:R-:W-:Y:S05]  /*4e00*/  @!P0 BRA `(.L_x_87) ;  /* 0x0000002400248947 */ /* 0x006fea0003800000 */
.L_x_154:
[----:B------:R-:W4:Y:S01]  /*4e10*/  LDC.64 R12, c[0x0][0xb10] ;  /* 0x0002c400ff0c7b82 */ /* 0x000f220000000a00 */
[----:B------:R-:W3:Y:S01]  /*4e20*/  LDS.128 R16, [R16+0x180] ;  /* 0x0001800010107984 */ /* 0x000ee20000000c00 */
[----:B-1----:R-:W-:Y:S01]  /*4e30*/  ISETP.NE.AND P1, PT, R41, 0x1, PT ;  /* 0x000000012900780c */ /* 0x002fe20003f25270 */
[----:B--2---:R-:W-:Y:S01]  /*4e40*/  VIADD R0, R0, 0x100 ;  /* 0x0000010000007836 */ /* 0x004fe20000000000 */
[----:B------:R-:W-:Y:S04]  /*4e50*/  ISETP.GE.AND P0, PT, R40, 0x1, PT ;  /* 0x000000012800780c */ /* 0x000fe80003f06270 */
[----:B------:R-:W1:Y:S01]  /*4e60*/  LDC.64 R10, c[0x0][0xb18] ;  /* 0x0002c600ff0a7b82 */ /* 0x000e620000000a00 */
[----:B------:R-:W-:Y:S01]  /*4e70*/  PRMT R0, RZ, 0x654, R0 ;  /* 0x00000654ff007816 */ /* 0x000fe20000000000 */
[----:B------:R-:W-:Y:S01]  /*4e80*/  @!PT LDS RZ, [RZ] ;  /* 0x00000000fffff984 */ /* 0x000fe20000000800 */
[----:B------:R-:W-:Y:S01]  /*4e90*/  @!PT LDS RZ, [RZ] ;  /* 0x00000000fffff984 */ /* 0x000fe20000000800 */
[----:B------:R-:W-:Y:S01]  /*4ea0*/  @!PT LDS RZ, [RZ] ;  /* 0x00000000fffff984 */ /* 0x000fe20000000800 */
[----:B------:R-:W-:Y:S01]  /*4eb0*/  @!PT LDS RZ, [RZ] ;  /* 0x00000000fffff984 */ /* 0x000fe20000000800 */
[----:B------:R2:W-:Y:S06]  /*4ec0*/  MEMBAR.ALL.CTA ;  /* 0x0000000000007992 */ /* 0x0005ec0000008000 */
[----:B--2---:R-:W2:Y:S01]  /*4ed0*/  FENCE.VIEW.ASYNC.S ;  /* 0x00000000000073c6 */ /* 0x004ea20000000000 */
[----:B------:R-:W1:Y:S08]  /*4ee0*/  @!P1 LDC R14, c[0x0][0xb20] ;  /* 0x0002c800ff0e9b82 */ /* 0x000e700000000800 */
[----:B------:R-:W1:Y:S01]  /*4ef0*/  @!P1 LDC R9, c[0x0][0xb0c] ;  /* 0x0002c300ff099b82 */ /* 0x000e620000000800 */
[----:B--2---:R2:W-:Y:S01]  /*4f00*/  SYNCS.ARRIVE.TRANS64.RED.A1T0 RZ, [R0+URZ], RZ ;  /* 0x000000ff00ff79a7 */ /* 0x0045e200081004ff */
[----:B---3--:R-:W-:Y:S04]  /*4f10*/  LOP3.LUT P4, RZ, R18, 0x1, RZ, 0xc0, !PT ;  /* 0x0000000112ff7812 */ /* 0x008fe8000788c0ff */
[----:B------:R-:W-:Y:S09]  /*4f20*/  P2R R110, PR, RZ, 0x10 ;  /* 0x00000010ff6e7803 */ /* 0x000ff20000000000 */
[----:B------:R-:W-:Y:S02]  /*4f30*/  @P4 MOV R45, R16 ;  /* 0x00000010002d4202 */ /* 0x000fe40000000f00 */
[----:B------:R-:W-:Y:S01]  /*4f40*/  @P4 LOP3.LUT R43, R17, 0xffff, RZ, 0xc0, !PT ;  /* 0x0000ffff112b4812 */ /* 0x000fe200078ec0ff */
[----:B--2-4-:R-:W-:Y:S06]  /*4f50*/  @!P0 BRA `(.L_x_88) ;  /* 0x0000000000a48947 */ /* 0x014fec0003800000 */
[----:B------:R-:W-:Y:S01]  /*4f60*/  IMAD.HI.U32 R21, R100, R39, RZ ;  /* 0x0000002764157227 */ /* 0x000fe200078e00ff */
[----:B------:R-:W-:Y:S02]  /*4f70*/  ISETP.NE.AND P0, PT, R38, 0x1, PT ;  /* 0x000000012600780c */ /* 0x000fe40003f05270 */
[----:B------:R-:W-:Y:S01]  /*4f80*/  ISETP.NE.AND P2, PT, R40, 0x1, PT ;  /* 0x000000012800780c */ /* 0x000fe20003f45270 */
[----:B------:R-:W-:Y:S01]  /*4f90*/  IMAD.HI.U32 R20, R99, R88, RZ ;  /* 0x0000005863147227 */ /* 0x000fe200078e00ff */
[----:B------:R-:W-:Y:S02]  /*4fa0*/  SHF.R.U32.HI R21, RZ, R98, R21 ;  /* 0x00000062ff157219 */ /* 0x000fe40000011615 */
[----:B------:R-:W-:Y:S01]  /*4fb0*/  ISETP.NE.AND P3, PT, R42, 0x1, PT ;  /* 0x000000012a00780c */ /* 0x000fe20003f65270 */
[----:B------:R-:W-:Y:S01]  /*4fc0*/  IMAD.HI.U32 R24, R45, R88, RZ ;  /* 0x000000582d187227 */ /* 0x000fe200078e00ff */
[----:B------:R-:W-:Y:S02]  /*4fd0*/  SHF.R.U32.HI R20, RZ, R89, R20 ;  /* 0x00000059ff147219 */ /* 0x000fe40000011614 */
[----:B------:R-:W-:Y:S01]  /*4fe0*/  SEL R3, R100, R21, !P0 ;  /* 0x0000001564037207 */ /* 0x000fe20004000000 */
[----:B------:R-:W-:Y:S01]  /*4ff0*/  IMAD.HI.U32 R21, R43, R39, RZ ;  /* 0x000000272b157227 */ /* 0x000fe200078e00ff */
[----:B------:R-:W-:Y:S02]  /*5000*/  SEL R7, R99, R20, !P3 ;  /* 0x0000001463077207 */ /* 0x000fe40005800000 */
[----:B------:R-:W-:Y:S01]  /*5010*/  SHF.R.U32.HI R24, RZ, R89, R24 ;  /* 0x00000059ff187219 */ /* 0x000fe20000011618 */
[-C--:B------:R-:W-:Y:S04]  /*5020*/  IMAD.HI.U32 R20, R3, R36.reuse, RZ ;  /* 0x0000002403147227 */ /* 0x080fe800078e00ff */
[----:B------:R-:W-:Y:S01]  /*5030*/  IMAD.HI.U32 R22, R7, R36, RZ ;  /* 0x0000002407167227 */ /* 0x000fe200078e00ff */
[-C--:B------:R-:W-:Y:S02]  /*5040*/  @P2 SHF.R.U32.HI R3, RZ, R37.reuse, R20 ;  /* 0x00000025ff032219 */ /* 0x080fe40000011614 */
[----:B------:R-:W-:Y:S02]  /*5050*/  SHF.R.U32.HI R20, RZ, R98, R21 ;  /* 0x00000062ff147219 */ /* 0x000fe40000011615 */
[----:B------:R-:W-:Y:S01]  /*5060*/  @P2 SHF.R.U32.HI R7, RZ, R37, R22 ;  /* 0x00000025ff072219 */ /* 0x000fe20000011616 */
[C---:B------:R-:W-:Y:S01]  /*5070*/  IMAD R2, R40.reuse, R3, RZ ;  /* 0x0000000328027224 */ /* 0x040fe200078e02ff */
[----:B------:R-:W-:Y:S02]  /*5080*/  SEL R5, R43, R20, !P0 ;  /* 0x000000142b057207 */ /* 0x000fe40004000000 */
[----:B------:R-:W-:Y:S01]  /*5090*/  SEL R3, R45, R24, !P3 ;  /* 0x000000182d037207 */ /* 0x000fe20005800000 */
[----:B------:R-:W-:Y:S01]  /*50a0*/  IMAD R4, R40, R7, RZ ;  /* 0x0000000728047224 */ /* 0x000fe200078e02ff */
[C---:B------:R-:W-:Y:S01]  /*50b0*/  ISETP.GE.AND P0, PT, R5.reuse, R2, PT ;  /* 0x000000020500720c */ /* 0x040fe20003f06270 */
[----:B------:R-:W-:Y:S03]  /*50c0*/  IMAD.HI.U32 R6, R5, R36, RZ ;  /* 0x0000002405067227 */ /* 0x000fe600078e00ff */
[----:B------:R-:W-:Y:S01]  /*50d0*/  ISETP.GE.OR P0, PT, R3, R4, P0 ;  /* 0x000000040300720c */ /* 0x000fe20000706670 */
[----:B------:R-:W-:Y:S01]  /*50e0*/  IMAD.MOV R4, RZ, RZ, -R3 ;  /* 0x000000ffff047224 */ /* 0x000fe200078e0a03 */
[-C--:B------:R-:W-:Y:S03]  /*50f0*/  SHF.R.U32.HI R6, RZ, R37.reuse, R6 ;  /* 0x00000025ff067219 */ /* 0x080fe60000011606 */
[----:B------:R-:W-:Y:S01]  /*5100*/  IMAD R45, R42, R4, R45 ;  /* 0x000000042a2d7224 */ /* 0x000fe200078e022d */
[----:B------:R-:W-:Y:S05]  /*5110*/  SEL R15, R5, R6, !P2 ;  /* 0x00000006050f7207 */ /* 0x000fea0005000000 */
[----:B------:R-:W-:Y:S02]  /*5120*/  IMAD.MOV R6, RZ, RZ, -R15 ;  /* 0x000000ffff067224 */ /* 0x000fe400078e0a0f */
[C---:B------:R-:W-:Y:S04]  /*5130*/  @!P0 IMAD.HI.U32 R2, R3.reuse, R36, RZ ;  /* 0x0000002403028227 */ /* 0x040fe800078e00ff */
[----:B------:R-:W-:Y:S01]  /*5140*/  IMAD R6, R40, R6, R5 ;  /* 0x0000000628067224 */ /* 0x000fe200078e0205 */
[----:B------:R-:W-:Y:S04]  /*5150*/  @!P0 SHF.R.U32.HI R2, RZ, R37, R2 ;  /* 0x00000025ff028219 */ /* 0x000fe80000011602 */
[----:B------:R-:W-:Y:S02]  /*5160*/  @!P0 SEL R0, R3, R2, !P2 ;  /* 0x0000000203008207 */ /* 0x000fe40005000000 */
[----:B------:R-:W-:Y:S02]  /*5170*/  IADD3 R2, PT, PT, -R5, RZ, RZ ;  /* 0x000000ff05027210 */ /* 0x000fe40007ffe1ff */
[----:B------:R-:W-:Y:S01]  /*5180*/  @!P0 IADD3 R8, PT, PT, R15, -R0, RZ ;  /* 0x800000000f088210 */ /* 0x000fe20007ffe0ff */
[----:B------:R-:W-:Y:S02]  /*5190*/  @!P0 IMAD R0, R7, R6, R0 ;  /* 0x0000000607008224 */ /* 0x000fe400078e0200 */
[----:B------:R-:W-:Y:S02]  /*51a0*/  IMAD R43, R38, R2, R43 ;  /* 0x00000002262b7224 */ /* 0x000fe400078e022b */
[----:B------:R-:W-:Y:S02]  /*51b0*/  @!P0 IMAD R5, R8, R40, R3 ;  /* 0x0000002808058224 */ /* 0x000fe400078e0203 */
[----:B------:R-:W-:Y:S04]  /*51c0*/  @!P0 IMAD.MOV.U32 R3, RZ, RZ, R0 ;  /* 0x000000ffff038224 */ /* 0x000fe800078e0000 */
[----:B------:R-:W-:Y:S02]  /*51d0*/  IMAD R45, R3, R42, R45 ;  /* 0x0000002a032d7224 */ /* 0x000fe400078e022d */
[----:B------:R-:W-:Y:S07]  /*51e0*/  IMAD R43, R5, R38, R43 ;  /* 0x00000026052b7224 */ /* 0x000fee00078e022b */
.L_x_88:
[----:B------:R-:W-:Y:S01]  /*51f0*/  @!P1 IMAD.HI.U32 R0, R45, R12, RZ ;  /* 0x0000000c2d009227 */ /* 0x000fe200078e00ff */
[----:B-1----:R-:W-:Y:S01]  /*5200*/  @!P1 ISETP.NE.AND P0, PT, R10, 0x1, PT ;  /* 0x000000010a00980c */ /* 0x002fe20003f05270 */
[----:B------:R-:W-:Y:S01]  /*5210*/  ULOP3.LUT UP0, URZ, UR42, 0x1b0, URZ, 0xc0, !UPT ;  /* 0x000001b02aff7892 */ /* 0x000fe2000f80c0ff */
[----:B------:R-:W-:Y:S01]  /*5220*/  @!P1 ISETP.NE.AND P2, PT, R9, 0x1, PT ;  /* 0x000000010900980c */ /* 0x000fe20003f45270 */
[----:B------:R-:W-:Y:S01]  /*5230*/  @!P1 IMAD.HI.U32 R3, R43, R11, RZ ;  /* 0x0000000b2b039227 */ /* 0x000fe200078e00ff */
[----:B------:R-:W-:Y:S02]  /*5240*/  @!P1 SHF.R.U32.HI R0, RZ, R13, R0 ;  /* 0x0000000dff009219 */ /* 0x000fe40000011600 */
[----:B------:R-:W-:Y:S01]  /*5250*/  @P4 SHF.R.U32.HI R105, RZ, 0x10, R17 ;  /* 0x00000010ff694819 */ /* 0x000fe20000011611 */
[----:B------:R-:W-:Y:S01]  /*5260*/  VIADD R111, R111, 0x1 ;  /* 0x000000016f6f7836 */ /* 0x000fe20000000000 */
[----:B------:R-:W-:Y:S02]  /*5270*/  @!P1 SHF.R.U32.HI R2, RZ, R14, R3 ;  /* 0x0000000eff029219 */ /* 0x000fe40000011603 */
[----:B------:R-:W-:Y:S02]  /*5280*/  @!P1 SEL R3, R45, R0, !P2 ;  /* 0x000000002d039207 */ /* 0x000fe40005000000 */
[----:B------:R-:W-:Y:S05]  /*5290*/  @!P1 SEL R2, R43, R2, !P0 ;  /* 0x000000022b029207 */ /* 0x000fea0004000000 */
[----:B------:R-:W-:Y:S02]  /*52a0*/  @!P1 IMAD.IADD R0, R2, 0x1, -R3 ;  /* 0x0000000102009824 */ /* 0x000fe400078e0a03 */
[----:B------:R-:W-:Y:S02]  /*52b0*/  @!P1 IMAD.IADD R2, R3, 0x1, -R2 ;  /* 0x0000000103029824 */ /* 0x000fe400078e0a02 */
[----:B------:R-:W-:Y:S02]  /*52c0*/  @!P1 IMAD R45, R0, R9, R45 ;  /* 0x00000009002d9224 */ /* 0x000fe400078e022d */
[----:B------:R-:W-:Y:S01]  /*52d0*/  @!P1 IMAD R43, R2, R10, R43 ;  /* 0x0000000a022b9224 */ /* 0x000fe200078e022b */
[----:B------:R-:W-:Y:S06]  /*52e0*/  BRA.U !UP0, `(.L_x_89) ;  /* 0x0000000108407547 */ /* 0x000fec000b800000 */
[----:B------:R-:W1:Y:S01]  /*52f0*/  LDCU.64 UR8, c[0x4][0x80] ;  /* 0x01001000ff0877ac */ /* 0x000e620008000a00 */
[----:B------:R-:W-:Y:S01]  /*5300*/  MOV R3, 0x0 ;  /* 0x0000000000037802 */ /* 0x000fe20000000f00 */
[----:B------:R-:W-:Y:S02]  /*5310*/  HFMA2 R12, -RZ, RZ, 0, 5.9604644775390625e-08 ;  /* 0x00000001ff0c7431 */ /* 0x000fe400000001ff */
[----:B------:R-:W-:Y:S02]  /*5320*/  IMAD.MOV.U32 R8, RZ, RZ, 0x70 ;  /* 0x00000070ff087424 */ /* 0x000fe400078e00ff */
[----:B------:R-:W-:Y:S01]  /*5330*/  IMAD.MOV.U32 R13, RZ, RZ, RZ ;  /* 0x000000ffff0d7224 */ /* 0x000fe200078e00ff */
[----:B------:R-:W2:Y:S01]  /*5340*/  LDCU.64 UR6, c[0x4][0x88] ;  /* 0x01001100ff0677ac */ /* 0x000ea20008000a00 */
[----:B------:R-:W3:Y:S01]  /*5350*/  LDC.64 R2, c[0x4][R3] ;  /* 0x0100000003027b82 */ /* 0x000ee20000000a00 */
[----:B------:R-:W4:Y:S01]  /*5360*/  LDCU.64 UR4, c[0x4][0x8] ;  /* 0x01000100ff0477ac */ /* 0x000f220008000a00 */
[----:B-1----:R-:W-:Y:S01]  /*5370*/  MOV R5, UR9 ;  /* 0x0000000900057c02 */ /* 0x002fe20008000f00 */
[----:B------:R-:W-:Y:S01]  /*5380*/  IMAD.U32 R4, RZ, RZ, UR8 ;  /* 0x00000008ff047e24 */ /* 0x000fe2000f8e00ff */
[----:B--2---:R-:W-:Y:S01]  /*5390*/  MOV R7, UR7 ;  /* 0x0000000700077c02 */ /* 0x004fe20008000f00 */
[----:B------:R-:W-:Y:S01]  /*53a0*/  IMAD.U32 R6, RZ, RZ, UR6 ;  /* 0x00000006ff067e24 */ /* 0x000fe2000f8e00ff */
[----:B----4-:R-:W-:Y:S01]  /*53b0*/  MOV R11, UR5 ;  /* 0x00000005000b7c02 */ /* 0x010fe20008000f00 */
[----:B------:R-:W-:Y:S02]  /*53c0*/  IMAD.U32 R10, RZ, RZ, UR4 ;  /* 0x00000004ff0a7e24 */ /* 0x000fe4000f8e00ff */
[----:B------:R-:W-:Y:S07]  /*53d0*/  LEPC R20, `(.L_x_89) ;  /* 0x000000001014794e */ /* 0x000fee0000000000 */
[----:B---3-5:R-:W-:Y:S05]  /*53e0*/  CALL.ABS.NOINC R2 ;  /* 0x0000000002007343 */ /* 0x028fea0003c00000 */
.L_x_89:
[----:B------:R-:W-:Y:S01]  /*53f0*/  LOP3.LUT P0, RZ, R109, 0x1b0, RZ, 0xc0, !PT ;  /* 0x000001b06dff7812 */ /* 0x000fe2000780c0ff */
[----:B------:R-:W-:Y:S11]  /*5400*/  BSSY.RECONVERGENT B6, `(.L_x_90) ;  /* 0x0000013000067945 */ /* 0x000ff60003800200 */
[----:B------:R-:W-:Y:S01]  /*5410*/  @!UPT UIADD3 URZ, UPT, UPT, URZ, URZ, URZ ;  /* 0x000000fffffff290 */ /* 0x000fe2000fffe0ff */
[----:B------:R-:W-:Y:S05]  /*5420*/  @!P0 BRA `(.L_x_91) ;  /* 0x0000000000408947 */ /* 0x000fea0003800000 */
        /* <DEDUP_REMOVED lines=16> */
.L_x_91:
[----:B------:R-:W-:Y:S05]  /*5530*/  BSYNC.RECONVERGENT B6 ;  /* 0x0000000000067941 */ /* 0x000fea0003800200 */
.L_x_90:
[----:B------:R-:W-:Y:S01]  /*5540*/  ISETP.NE.U32.AND P3, PT, R86, RZ, PT ;  /* 0x000000ff5600720c */ /* 0x000fe20003f65070 */
[----:B------:R-:W-:Y:S01]  /*5550*/  UISETP.NE.AND UP1, UPT, UR44, URZ, UPT ;  /* 0x000000ff2c00728c */ /* 0x000fe2000bf25270 */
[----:B------:R-:W-:Y:S02]  /*5560*/  ISETP.NE.U32.AND P4, PT, R82, RZ, PT ;  /* 0x000000ff5200720c */ /* 0x000fe40003f85070 */
[----:B------:R-:W-:Y:S02]  /*5570*/  ISETP.NE.AND.EX P3, PT, R87, RZ, PT, P3 ;  /* 0x000000ff5700720c */ /* 0x000fe40003f65330 */
[----:B------:R-:W-:Y:S02]  /*5580*/  PLOP3.LUT P1, PT, PT, PT, PT, 0x8, 0x80 ;  /* 0x000000000080781c */ /* 0x000fe40003f2e170 */
[----:B------:R-:W-:Y:S02]  /*5590*/  PLOP3.LUT P0, PT, PT, PT, UP1, 0x80, 0x8 ;  /* 0x000000000008781c */ /* 0x000fe40003f0f018 */
[----:B------:R-:W-:Y:S02]  /*55a0*/  ISETP.NE.AND.EX P4, PT, R83, RZ, PT, P4 ;  /* 0x000000ff5300720c */ /* 0x000fe40003f85340 */
[----:B------:R-:W1:Y:S09]  /*55b0*/  @UP1 LDCU.64 UR4, c[0x0][0x888] ;  /* 0x00011100ff0417ac */ /* 0x000e720008000a00 */
[----:B------:R-:W-:Y:S01]  /*55c0*/  @P0 PLOP3.LUT P1, PT, P3, PT, PT, 0x80, 0x8 ;  /* 0x000000000008081c */ /* 0x000fe20001f2f070 */
[----:B-1----:R-:W-:Y:S04]  /*55d0*/  @UP1 UISETP.NE.U32.AND UP0, UPT, UR4, URZ, UPT ;  /* 0x000000ff0400128c */ /* 0x002fe8000bf05070 */
[----:B------:R-:W-:Y:S04]  /*55e0*/  @UP1 UISETP.NE.AND.EX UP0, UPT, UR5, URZ, UPT, UP0 ;  /* 0x000000ff0500128c */ /* 0x000fe8000bf05300 */
[----:B------:R-:W-:Y:S01]  /*55f0*/  @UP1 USEL UR4, URZ, 0xffffffff, UP0 ;  /* 0xffffffffff041887 */ /* 0x000fe20008000000 */
[----:B------:R-:W-:Y:S11]  /*5600*/  @!P3 BRA `(.L_x_92) ;  /* 0x00000000002cb947 */ /* 0x000ff60003800000 */
[----:B------:R-:W-:Y:S01]  /*5610*/  ISETP.NE.U32.AND P2, PT, R84, RZ, PT ;  /* 0x000000ff5400720c */ /* 0x000fe20003f45070 */
[----:B------:R-:W-:Y:S03]  /*5620*/  IMAD.MOV.U32 R96, RZ, RZ, 0x1 ;  /* 0x00000001ff607424 */ /* 0x000fe600078e00ff */
[----:B------:R-:W-:Y:S11]  /*5630*/  ISETP.NE.AND.EX P2, PT, R85, RZ, PT, P2 ;  /* 0x000000ff5500720c */ /* 0x000ff60003f45320 */
[----:B------:R-:W-:Y:S02]  /*5640*/  @!UPT UIADD3 URZ, UPT, UPT, URZ, URZ, URZ ;  /* 0x000000fffffff290 */ /* 0x000fe4000fffe0ff */
[----:B------:R-:W1:Y:S01]  /*5650*/  @P2 LDC.64 R2, c[0x0][0x888] ;  /* 0x00022200ff022b82 */ /* 0x000e620000000a00 */
[----:B------:R-:W-:Y:S04]  /*5660*/  @P2 IMAD R0, R86, UR36, RZ ;  /* 0x0000002456002c24 */ /* 0x000fe8000f8e02ff */
[----:B-1----:R-:W-:Y:S04]  /*5670*/  @P2 IMAD.WIDE R2, R0, 0x4, R2 ;  /* 0x0000000400022825 */ /* 0x002fe800078e0202 */
[----:B------:R-:W-:Y:S01]  /*5680*/  HFMA2 R0, -RZ, RZ, 0, 5.9604644775390625e-08 ;  /* 0x00000001ff007431 */ /* 0x000fe200000001ff */
[----:B-----5:R1:W5:Y:S04]  /*5690*/  @P2 LDG.E R49, desc[UR40][R2.64] ;  /* 0x0000002802312981 */ /* 0x020368000c1e1900 */
[----:B------:R-:W-:Y:S01]  /*56a0*/  @!P2 PRMT R96, R0, 0x7610, R96 ;  /* 0x000076100060a816 */ /* 0x000fe20000000060 */
[----:B-1----:R-:W2:Y:S06]  /*56b0*/  @!P2 LDC R49, c[0x0][0x880] ;  /* 0x00022000ff31ab82 */ /* 0x002eac0000000800 */
.L_x_92:
[----:B------:R-:W-:Y:S05]  /*56c0*/  @!P4 BRA `(.L_x_93) ;  /* 0x000000000020c947 */ /* 0x000fea0003800000 */
[----:B------:R-:W-:Y:S04]  /*56d0*/  ISETP.NE.U32.AND P2, PT, R80, RZ, PT ;  /* 0x000000ff5000720c */ /* 0x000fe80003f45070 */
[----:B------:R-:W-:Y:S11]  /*56e0*/  ISETP.NE.AND.EX P2, PT, R81, RZ, PT, P2 ;  /* 0x000000ff5100720c */ /* 0x000ff60003f45320 */
[----:B------:R-:W-:Y:S02]  /*56f0*/  @!UPT UIADD3 URZ, UPT, UPT, URZ, URZ, URZ ;  /* 0x000000fffffff290 */ /* 0x000fe4000fffe0ff */
[----:B------:R-:W1:Y:S01]  /*5700*/  @P2 LDC.64 R2, c[0x0][0x8a8] ;  /* 0x00022a00ff022b82 */ /* 0x000e620000000a00 */
[----:B------:R-:W-:Y:S04]  /*5710*/  @P2 IMAD R0, R82, UR36, RZ ;  /* 0x0000002452002c24 */ /* 0x000fe8000f8e02ff */
[----:B-1----:R-:W-:Y:S05]  /*5720*/  @P2 IMAD.WIDE R2, R0, 0x4, R2 ;  /* 0x0000000400022825 */ /* 0x002fea00078e0202 */
[----:B-----5:R1:W5:Y:S02]  /*5730*/  @P2 LDG.E R47, desc[UR40][R2.64] ;  /* 0x00000028022f2981 */ /* 0x020364000c1e1900 */
[----:B-1----:R-:W3:Y:S02]  /*5740*/  @!P2 LDC R47, c[0x0][0x8a0] ;  /* 0x00022800ff2fab82 */ /* 0x002ee40000000800 */
.L_x_93:
[----:B--2--5:R-:W-:Y:S01]  /*5750*/  @P0 FSETP.NEU.AND P4, PT, R49, RZ, PT ;  /* 0x000000ff3100020b */ /* 0x024fe20003f8d000 */
[----:B------:R-:W-:Y:S01]  /*5760*/  IMAD.U32 R0, RZ, RZ, UR4 ;  /* 0x00000004ff007e24 */ /* 0x000fe2000f8e00ff */
[----:B------:R-:W-:Y:S01]  /*5770*/  @P0 LOP3.LUT P2, RZ, R96, 0xff, RZ, 0xc0, !PT ;  /* 0x000000ff60ff0812 */ /* 0x000fe2000784c0ff */
[----:B------:R-:W-:Y:S01]  /*5780*/  BSSY B1, `(.L_x_94) ;  /* 0x0000039000017945 */ /* 0x000fe20003800000 */
[----:B------:R-:W-:Y:S02]  /*5790*/  @P0 SEL R9, RZ, 0xffffffff, P4 ;  /* 0xffffffffff090807 */ /* 0x000fe40002000000 */
[----:B------:R-:W-:Y:S02]  /*57a0*/  CS2R R54, SRZ ;  /* 0x0000000000367805 */ /* 0x000fe4000001ff00 */
[----:B------:R-:W-:Y:S02]  /*57b0*/  LEA R92, R44, UR43, 0x3 ;  /* 0x0000002b2c5c7c11 */ /* 0x000fe4000f8e18ff */
[----:B------:R-:W-:Y:S02]  /*57c0*/  CS2R R52, SRZ ;  /* 0x0000000000347805 */ /* 0x000fe4000001ff00 */
[----:B------:R-:W-:Y:S02]  /*57d0*/  @P1 SEL R9, R0, R9, !P2 ;  /* 0x0000000900091207 */ /* 0x000fe40005000000 */
[----:B------:R-:W-:Y:S02]  /*57e0*/  CS2R R58, SRZ ;  /* 0x00000000003a7805 */ /* 0x000fe4000001ff00 */
[----:B------:R-:W-:Y:S02]  /*57f0*/  SHF.L.U32 R7, R108, 0x1f, RZ ;  /* 0x0000001f6c077819 */ /* 0x000fe400000006ff */
[----:B------:R-:W-:Y:S02]  /*5800*/  CS2R R56, SRZ ;  /* 0x0000000000387805 */ /* 0x000fe4000001ff00 */
[----:B------:R-:W-:Y:S02]  /*5810*/  @P0 LOP3.LUT R9, R9, 0x1, RZ, 0xc0, !PT ;  /* 0x0000000109090812 */ /* 0x000fe400078ec0ff */
[C---:B------:R-:W-:Y:S02]  /*5820*/  LEA.HI R5, R44.reuse, R44, RZ, 0x1 ;  /* 0x0000002c2c057211 */ /* 0x040fe400078f08ff */
[----:B------:R-:W-:Y:S02]  /*5830*/  ISETP.NE.U32.OR P1, PT, R9, 0x1, !P0 ;  /* 0x000000010900780c */ /* 0x000fe40004725470 */
[----:B------:R-:W-:Y:S01]  /*5840*/  PLOP3.LUT P5, PT, PT, PT, PT, 0x8, 0x80 ;  /* 0x000000000080781c */ /* 0x000fe20003fae170 */
[C---:B------:R-:W-:Y:S01]  /*5850*/  IMAD.SHL.U32 R3, R5.reuse, 0x20, RZ ;  /* 0x0000002005037824 */ /* 0x040fe200078e00ff */
[----:B------:R-:W-:Y:S04]  /*5860*/  LOP3.LUT R5, R5, 0xffe, RZ, 0xc0, !PT ;  /* 0x00000ffe05057812 */ /* 0x000fe800078ec0ff */
[----:B------:R-:W-:Y:S01]  /*5870*/  LOP3.LUT R3, R3, 0xffffffc0, RZ, 0xc0, !PT ;  /* 0xffffffc003037812 */ /* 0x000fe200078ec0ff */
[----:B------:R-:W-:Y:S04]  /*5880*/  IMAD.IADD R32, R44, 0x1, -R5 ;  /* 0x000000012c207824 */ /* 0x000fe800078e0a05 */
[----:B------:R-:W-:Y:S01]  /*5890*/  @P1 SHF.L.U32 R2, R106, 0x1f, RZ ;  /* 0x0000001f6a021819 */ /* 0x000fe200000006ff */
[----:B------:R-:W-:Y:S03]  /*58a0*/  IMAD.IADD R3, R46, 0x1, R3 ;  /* 0x000000012e037824 */ /* 0x000fe600078e0203 */
[----:B------:R-:W1:Y:S01]  /*58b0*/  @P1 SYNCS.PHASECHK.TRANS64.TRYWAIT P0, [UR43+0xd0], R2 ;  /* 0x0000d002ff0015a7 */ /* 0x000e62000800112b */
[----:B------:R-:W-:Y:S01]  /*58c0*/  IMAD R32, R32, 0x100000, R3 ;  /* 0x0010000020207824 */ /* 0x000fe200078e0203 */
[----:B------:R2:W4:Y:S01]  /*58d0*/  SYNCS.PHASECHK.TRANS64.TRYWAIT P4, [R92+URZ+0x110], R7 ;  /* 0x000110075c0075a7 */ /* 0x00052200080811ff */
[----:B-1----:R-:W-:Y:S01]  /*58e0*/  @P1 PLOP3.LUT P5, PT, P0, PT, PT, 0x8, 0x80 ;  /* 0x000000000080181c */ /* 0x002fe200007ae170 */
[----:B------:R-:W-:Y:S01]  /*58f0*/  @!UPT UIADD3 URZ, UPT, UPT, URZ, URZ, URZ ;  /* 0x000000fffffff290 */ /* 0x000fe2000fffe0ff */
[----:B--2---:R-:W-:Y:S11]  /*5900*/  @!P1 BRA `(.L_x_95) ;  /* 0x0000000000809947 */ /* 0x004ff60003800000 */
[----:B------:R-:W-:Y:S01]  /*5910*/  ISETP.NE.U32.AND P0, PT, RZ, UR38, PT ;  /* 0x00000026ff007c0c */ /* 0x000fe2000bf05070 */
[----:B------:R-:W-:Y:S01]  /*5920*/  BSSY B0, `(.L_x_96) ;  /* 0x0000012000007945 */ /* 0x000fe20003800000 */
[----:B------:R-:W-:Y:S02]  /*5930*/  FSETP.NEU.AND P2, PT, R49, RZ, PT ;  /* 0x000000ff3100720b */ /* 0x000fe40003f4d000 */
[----:B------:R-:W-:Y:S02]  /*5940*/  CS2R R58, SRZ ;  /* 0x00000000003a7805 */ /* 0x000fe4000001ff00 */
[----:B------:R-:W-:Y:S02]  /*5950*/  ISETP.NE.AND.EX P0, PT, RZ, UR39, PT, P0 ;  /* 0x00000027ff007c0c */ /* 0x000fe4000bf05300 */
[----:B------:R-:W-:Y:S02]  /*5960*/  CS2R R56, SRZ ;  /* 0x0000000000387805 */ /* 0x000fe4000001ff00 */
[----:B------:R-:W-:Y:S02]  /*5970*/  LOP3.LUT P1, RZ, R96, 0xff, RZ, 0xc0, !PT ;  /* 0x000000ff60ff7812 */ /* 0x000fe4000782c0ff */
[----:B------:R-:W-:Y:S02]  /*5980*/  CS2R R54, SRZ ;  /* 0x0000000000367805 */ /* 0x000fe4000001ff00 */
[----:B------:R-:W-:Y:S02]  /*5990*/  SEL R0, RZ, 0xffffffff, P2 ;  /* 0xffffffffff007807 */ /* 0x000fe40001000000 */
[----:B------:R-:W-:Y:S02]  /*59a0*/  CS2R R52, SRZ ;  /* 0x0000000000347805 */ /* 0x000fe4000001ff00 */
[----:B------:R-:W-:Y:S04]  /*59b0*/  SEL R3, RZ, 0xffffffff, P0 ;  /* 0xffffffffff037807 */ /* 0x000fe80000000000 */
[----:B------:R-:W-:Y:S04]  /*59c0*/  @P3 SEL R0, R3, R0, !P1 ;  /* 0x0000000003003207 */ /* 0x000fe80004800000 */
[----:B------:R-:W-:Y:S04]  /*59d0*/  LOP3.LUT R0, R0, 0x1, RZ, 0xc0, !PT ;  /* 0x0000000100007812 */ /* 0x000fe800078ec0ff */
[----:B------:R-:W-:Y:S01]  /*59e0*/  ISETP.NE.U32.AND P0, PT, R0, 0x1, PT ;  /* 0x000000010000780c */ /* 0x000fe20003f05070 */
[----:B------:R-:W-:Y:S01]  /*59f0*/  @!UPT UIADD3 URZ, UPT, UPT, URZ, URZ, URZ ;  /* 0x000000fffffff290 */ /* 0x000fe2000fffe0ff */
[----:B------:R-:W-:Y:S11]  /*5a00*/  @!P5 BRA `(.L_x_97) ;  /* 0x00000000000cd947 */ /* 0x000ff60003800000 */
[----:B------:R-:W-:Y:S04]  /*5a10*/  SHF.L.U32 R3, R106, 0x1f, RZ ;  /* 0x0000001f6a037819 */ /* 0x000fe800000006ff */
[----:B------:R-:W1:Y:S02]  /*5a20*/  SYNCS.PHASECHK.TRANS64.TRYWAIT P1, [UR43+0xd0], R3 ;  /* 0x0000d003ff0075a7 */ /* 0x000e64000802112b */
[----:B-1----:R-:W-:Y:S05]  /*5a30*/  @!P1 BRA `(.L_x_98) ;  /* 0x00000018002c9947 */ /* 0x002fea0003800000 */
.L_x_97:
[----:B------:R-:W-:Y:S05]  /*5a40*/  BSYNC B0 ;  /* 0x0000000000007941 */ /* 0x000fea0003800000 */
.L_x_96:
[----:B------:R2:W1:Y:S01]  /*5a50*/  @P0 LDS.128 R56, [R103+UR43+0x200] ;  /* 0x0002002b67380984 */ /* 0x0004620008000c00 */
[----:B------:R-:W-:Y:S01]  /*5a60*/  UIADD3 UR4, UPT, UPT, UR43, 0xd8, URZ ;  /* 0x000000d82b047890 */ /* 0x000fe2000fffe0ff */
[----:B------:R-:W-:Y:S02]  /*5a70*/  LOP3.LUT R106, R106, 0x1, RZ, 0x3c, !PT ;  /* 0x000000016a6a7812 */ /* 0x000fe400078e3cff */
[----:B------:R2:W1:Y:S01]  /*5a80*/  @P0 LDS.128 R52, [R102+0x10] ;  /* 0x0000100066340984 */ /* 0x0004620000000c00 */
[----:B------:R-:W-:Y:S01]  /*5a90*/  UPRMT UR4, UR37, 0x654, UR4 ;  /* 0x0000065425047896 */ /* 0x000fe20008000004 */
[----:B------:R-:W-:Y:S01]  /*5aa0*/  @!PT LDS RZ, [RZ] ;  /* 0x00000000fffff984 */ /* 0x000fe20000000800 */
[----:B------:R-:W-:Y:S01]  /*5ab0*/  @!PT LDS RZ, [RZ] ;  /* 0x00000000fffff984 */ /* 0x000fe20000000800 */
[----:B------:R-:W-:Y:S01]  /*5ac0*/  @!PT LDS RZ, [RZ] ;  /* 0x00000000fffff984 */ /* 0x000fe20000000800 */
[----:B------:R-:W-:Y:S01]  /*5ad0*/  @!PT LDS RZ, [RZ] ;  /* 0x00000000fffff984 */ /* 0x000fe20000000800 */
[----:B------:R5:W-:Y:S06]  /*5ae0*/  MEMBAR.ALL.CTA ;  /* 0x0000000000007992 */ /* 0x000bec0000008000 */
[----:B-----5:R-:W5:Y:S02]  /*5af0*/  FENCE.VIEW.ASYNC.S ;  /* 0x00000000000073c6 */ /* 0x020f640000000000 */
[----:B-----5:R-:W-:Y:S03]  /*5b00*/  SYNCS.ARRIVE.TRANS64.RED.A1T0 RZ, [UR4], RZ ;  /* 0x000000ffffff79a7 */ /* 0x020fe60008100404 */
.L_x_95:
[----:B------:R-:W-:Y:S05]  /*5b10*/  BSYNC B1 ;  /* 0x0000000000017941 */ /* 0x000fea0003800000 */
.L_x_94:
[----:B-1----:R-:W-:Y:S04]  /*5b20*/  SHF.R.U32.HI R3, RZ, 0x15, R32 ;  /* 0x00000015ff037819 */ /* 0x002fe80000011620 */
[----:B------:R-:W-:Y:S01]  /*5b30*/  LOP3.LUT P0, RZ, R3, 0x3, R104, 0x48, !PT ;  /* 0x0000000303ff7812 */ /* 0x000fe20007804868 */
[----:B------:R-:W-:Y:S01]  /*5b40*/  @!UPT UIADD3 URZ, UPT, UPT, URZ, URZ, URZ ;  /* 0x000000fffffff290 */ /* 0x000fe2000fffe0ff */
[----:B----4-:R-:W-:Y:S11]  /*5b50*/  @P4 BRA `(.L_x_99) ;  /* 0x0000000000084947 */ /* 0x010ff60003800000 */
[----:B------:R-:W1:Y:S02]  /*5b60*/  SYNCS.PHASECHK.TRANS64.TRYWAIT P1, [R92+URZ+0x110], R7 ;  /* 0x000110075c0075a7 */ /* 0x000e6400080211ff */
[----:B-1----:R-:W-:Y:S05]  /*5b70*/  @!P1 BRA `(.L_x_100) ;  /* 0x0000001400f49947 */ /* 0x002fea0003800000 */
.L_x_99:
[----:B------:R-:W-:Y:S05]  /*5b80*/  @!P0 BRA `(.L_x_101) ;  /* 0x0000000000408947 */ /* 0x000fea0003800000 */
[----:B------:R-:W4:Y:S01]  /*5b90*/  LDCU.64 UR8, c[0x4][0x70] ;  /* 0x01000e00ff0877ac */ /* 0x000f220008000a00 */
[----:B------:R-:W-:Y:S01]  /*5ba0*/  MOV R3, 0x0 ;  /* 0x0000000000037802 */ /* 0x000fe20000000f00 */
[----:B------:R-:W-:Y:S02]  /*5bb0*/  HFMA2 R12, -RZ, RZ, 0, 5.9604644775390625e-08 ;  /* 0x00000001ff0c7431 */ /* 0x000fe400000001ff */
[----:B------:R-:W-:Y:S02]  /*5bc0*/  IMAD.MOV.U32 R8, RZ, RZ, 0x192 ;  /* 0x00000192ff087424 */ /* 0x000fe400078e00ff */
[----:B------:R-:W-:Y:S01]  /*5bd0*/  IMAD.MOV.U32 R13, RZ, RZ, RZ ;  /* 0x000000ffff0d7224 */ /* 0x000fe200078e00ff */
[----:B------:R-:W1:Y:S01]  /*5be0*/  LDCU.64 UR6, c[0x4][0x78] ;  /* 0x01000f00ff0677ac */ /* 0x000e620008000a00 */
[----:B------:R-:W2:Y:S01]  /*5bf0*/  LDC.64 R2, c[0x4][R3] ;  /* 0x0100000003027b82 */ /* 0x000ea20000000a00 */
[----:B------:R-:W5:Y:S01]  /*5c00*/  LDCU.64 UR4, c[0x4][0x10] ;  /* 0x01000200ff0477ac */ /* 0x000f620008000a00 */
[----:B----4-:R-:W-:Y:S01]  /*5c10*/  MOV R5, UR9 ;  /* 0x0000000900057c02 */ /* 0x010fe20008000f00 */
[----:B------:R-:W-:Y:S01]  /*5c20*/  IMAD.U32 R4, RZ, RZ, UR8 ;  /* 0x00000008ff047e24 */ /* 0x000fe2000f8e00ff */
[----:B-1----:R-:W-:Y:S01]  /*5c30*/  MOV R7, UR7 ;  /* 0x0000000700077c02 */ /* 0x002fe20008000f00 */
[----:B------:R-:W-:Y:S01]  /*5c40*/  IMAD.U32 R6, RZ, RZ, UR6 ;  /* 0x00000006ff067e24 */ /* 0x000fe2000f8e00ff */
[----:B-----5:R-:W-:Y:S01]  /*5c50*/  MOV R11, UR5 ;  /* 0x00000005000b7c02 */ /* 0x020fe20008000f00 */
[----:B------:R-:W-:Y:S02]  /*5c60*/  IMAD.U32 R10, RZ, RZ, UR4 ;  /* 0x00000004ff0a7e24 */ /* 0x000fe4000f8e00ff */
[----:B------:R-:W-:Y:S07]  /*5c70*/  LEPC R20, `(.L_x_101) ;  /* 0x000000001014794e */ /* 0x000fee0000000000 */
[----:B--23--:R-:W-:Y:S05]  /*5c80*/  CALL.ABS.NOINC R2 ;  /* 0x0000000002007343 */ /* 0x00cfea0003c00000 */
.L_x_101:
[----:B------:R-:W-:Y:S01]  /*5c90*/  LOP3.LUT P0, RZ, R101, 0x60, RZ, 0xc0, !PT ;  /* 0x0000006065ff7812 */ /* 0x000fe2000780c0ff */
[----:B------:R-:W-:Y:S05]  /*5ca0*/  WARPSYNC.ALL ;  /* 0x0000000000007948 */ /* 0x000fea0003800000 */
[----:B------:R-:W-:Y:S01]  /*5cb0*/  R2UR UR4, R32 ;  /* 0x00000000200472ca */ /* 0x000fe200000e0000 */
[----:B------:R-:W-:Y:S01]  /*5cc0*/  BSSY.RECONVERGENT B0, `(.L_x_102) ;  /* 0x00000a0000007945 */ /* 0x000fe20003800200 */
[-C--:B------:R-:W-:Y:S02]  /*5cd0*/  F2FP.F16.E5M2.UNPACK_B R50, R56.reuse ;  /* 0x00000038ff32723e */ /* 0x080fe400020004ff */
[----:B------:R-:W-:Y:S02]  /*5ce0*/  F2FP.F16.E5M2.UNPACK_B R63, R56.H1 ;  /* 0x00000038ff3f723e */ /* 0x000fe400030004ff */
[-C--:B------:R-:W-:Y:S01]  /*5cf0*/  F2FP.F16.E5M2.UNPACK_B R56, R57.reuse ;  /* 0x00000039ff38723e */ /* 0x080fe200020004ff */
[--C-:B------:R-:W-:Y:S01]  /*5d00*/  HADD2.F32 R48, -RZ, R50.reuse.H0_H0 ;  /* 0x20000032ff307230 */ /* 0x100fe20000004100 */
[----:B------:R-:W-:Y:S01]  /*5d10*/  F2FP.F16.E5M2.UNPACK_B R57, R57.H1 ;  /* 0x00000039ff39723e */ /* 0x000fe200030004ff */
[----:B------:R-:W-:Y:S01]  /*5d20*/  HADD2.F32 R50, -RZ, R50.H1_H1 ;  /* 0x30000032ff327230 */ /* 0x000fe20000004100 */
[-C--:B------:R-:W-:Y:S01]  /*5d30*/  F2FP.F16.E5M2.UNPACK_B R66, R52.reuse ;  /* 0x00000034ff42723e */ /* 0x080fe200020004ff */
[--C-:B------:R-:W-:Y:S01]  /*5d40*/  HADD2.F32 R51, -RZ, R63.reuse.H0_H0 ;  /* 0x2000003fff337230 */ /* 0x100fe20000004100 */
[----:B------:R-:W-:Y:S01]  /*5d50*/  F2FP.F16.E5M2.UNPACK_B R68, R52.H1 ;  /* 0x00000034ff44723e */ /* 0x000fe200030004ff */
[----:B-1----:R-:W-:Y:S01]  /*5d60*/  LDTM.16dp32bit_t0_t15.x32 R4, tmem[UR4] ;  /* 0x00000004000479ee */ /* 0x002fe20008a80000 */
[----:B------:R-:W3:Y:S01]  /*5d70*/  LDTM.16dp32bit_t16_t31.x32 R4, tmem[UR4+0x20] ;  /* 0x00002004000479ee */ /* 0x000ee20008aa0000 */
[----:B------:R-:W-:Y:S01]  /*5d80*/  NOP ;  /* 0x0000000000007918 */ /* 0x000fe20000000000 */
[----:B------:R-:W-:Y:S01]  /*5d90*/  R2UR UR5, R92 ;  /* 0x000000005c0572ca */ /* 0x000fe200000e0000 */
[--C-:B------:R-:W-:Y:S01]  /*5da0*/  HADD2.F32 R65, -RZ, R66.reuse.H0_H0 ;  /* 0x20000042ff417230 */ /* 0x100fe20000004100 */
[----:B------:R-:W-:Y:S01]  /*5db0*/  F2FP.F16.E5M2.UNPACK_B R61, R58 ;  /* 0x0000003aff3d723e */ /* 0x000fe200020004ff */
[----:B------:R-:W-:Y:S01]  /*5dc0*/  HADD2.F32 R67, -RZ, R66.H1_H1 ;  /* 0x30000042ff437230 */ /* 0x000fe20000004100 */
[-C--:B------:R-:W-:Y:S01]  /*5dd0*/  F2FP.F16.E5M2.UNPACK_B R70, R53.reuse ;  /* 0x00000035ff46723e */ /* 0x080fe200020004ff */
[----:B------:R-:W-:Y:S01]  /*5de0*/  HADD2.F32 R52, -RZ, R63.H1_H1 ;  /* 0x3000003fff347230 */ /* 0x000fe20000004100 */
[----:B------:R-:W-:Y:S01]  /*5df0*/  F2FP.F16.E5M2.UNPACK_B R72, R53.H1 ;  /* 0x00000035ff48723e */ /* 0x000fe200030004ff */
[----:B------:R-:W-:Y:S01]  /*5e00*/  HADD2.F32 R53, -RZ, R56.H0_H0 ;  /* 0x20000038ff357230 */ /* 0x000fe20000004100 */
[-C--:B------:R-:W-:Y:S01]  /*5e10*/  F2FP.F16.E5M2.UNPACK_B R74, R54.reuse ;  /* 0x00000036ff4a723e */ /* 0x080fe200020004ff */
[----:B------:R-:W-:Y:S01]  /*5e20*/  HADD2.F32 R69, -RZ, R70.H0_H0 ;  /* 0x20000046ff457230 */ /* 0x000fe20000004100 */
[----:B------:R-:W-:Y:S01]  /*5e30*/  F2FP.F16.E5M2.UNPACK_B R76, R54.H1 ;  /* 0x00000036ff4c723e */ /* 0x000fe200030004ff */
[----:B------:R-:W-:Y:S01]  /*5e40*/  HADD2.F32 R54, -RZ, R56.H1_H1 ;  /* 0x30000038ff367230 */ /* 0x000fe20000004100 */
[----:B------:R-:W-:Y:S01]  /*5e50*/  F2FP.F16.E5M2.UNPACK_B R60, R58.H1 ;  /* 0x0000003aff3c723e */ /* 0x000fe200030004ff */
[----:B------:R-:W-:Y:S01]  /*5e60*/  UIADD3 UR5, UPT, UPT, UR5, 0x130, URZ ;  /* 0x0000013005057890 */ /* 0x000fe2000fffe0ff */
[----:B------:R-:W-:Y:S01]  /*5e70*/  HADD2.F32 R58, -RZ, R61.H1_H1 ;  /* 0x3000003dff3a7230 */ /* 0x000fe20000004100 */
[----:B------:R-:W-:Y:S01]  /*5e80*/  F2FP.F16.E5M2.UNPACK_B R77, R55 ;  /* 0x00000037ff4d723e */ /* 0x000fe200020004ff */
[----:B------:R-:W-:Y:S01]  /*5e90*/  HADD2.F32 R70, -RZ, R70.H1_H1 ;  /* 0x30000046ff467230 */ /* 0x000fe20000004100 */
[----:B------:R-:W-:Y:S01]  /*5ea0*/  UPRMT UR5, UR37, 0x654, UR5 ;  /* 0x0000065425057896 */ /* 0x000fe20008000005 */
[--C-:B------:R-:W-:Y:S01]  /*5eb0*/  HADD2.F32 R73, -RZ, R74.reuse.H0_H0 ;  /* 0x2000004aff497230 */ /* 0x100fe20000004100 */
[----:B------:R-:W-:Y:S01]  /*5ec0*/  F2FP.F16.E5M2.UNPACK_B R62, R59 ;  /* 0x0000003bff3e723e */ /* 0x000fe200020004ff */
[----:B------:R-:W-:Y:S01]  /*5ed0*/  HADD2.F32 R74, -RZ, R74.H1_H1 ;  /* 0x3000004aff4a7230 */ /* 0x000fe20000004100 */
[----:B------:R-:W-:Y:S01]  /*5ee0*/  F2FP.F16.E5M2.UNPACK_B R78, R55.H1 ;  /* 0x00000037ff4e723e */ /* 0x000fe200030004ff */
[C---:B---3--:R-:W-:Y:S01]  /*5ef0*/  FMUL R4, R47.reuse, R4 ;  /* 0x000000042f047220 */ /* 0x048fe20000400000 */
[C---:B------:R-:W-:Y:S01]  /*5f00*/  FMUL R5, R47.reuse, R5 ;  /* 0x000000052f057220 */ /* 0x040fe20000400000 */
[C---:B------:R-:W-:Y:S01]  /*5f10*/  FMUL R8, R47.reuse, R8 ;  /* 0x000000082f087220 */ /* 0x040fe20000400000 */
[----:B------:R-:W-:Y:S01]  /*5f20*/  FMUL R9, R47, R9 ;  /* 0x000000092f097220 */ /* 0x000fe20000400000 */
[----:B------:R-:W-:Y:S01]  /*5f30*/  SYNCS.ARRIVE.TRANS64.RED.A1T0 RZ, [UR5], RZ ;  /* 0x000000ffffff79a7 */ /* 0x000fe20008100405 */
[C---:B------:R-:W-:Y:S01]  /*5f40*/  FFMA R4, R49.reuse, R48, R4 ;  /* 0x0000003031047223 */ /* 0x040fe20000000004 */
[----:B------:R-:W-:Y:S01]  /*5f50*/  FFMA R5, R49, R50, R5 ;  /* 0x0000003231057223 */ /* 0x000fe20000000005 */
[C---:B------:R-:W-:Y:S01]  /*5f60*/  FMUL R12, R47.reuse, R12 ;  /* 0x0000000c2f0c7220 */ /* 0x040fe20000400000 */
        /* <DEDUP_REMOVED lines=9> */
[----:B------:R-:W-:Y:S02]  /*6000*/  HADD2.F32 R48, -RZ, R77.H1_H1 ;  /* 0x3000004dff307230 */ /* 0x000fe40000004100 */
[C---:B------:R-:W-:Y:S01]  /*6010*/  FMUL R28, R47.reuse, R32 ;  /* 0x000000202f1c7220 */ /* 0x040fe20000400000 */
[C---:B------:R-:W-:Y:S01]  /*6020*/  FMUL R29, R47.reuse, R33 ;  /* 0x000000212f1d7220 */ /* 0x040fe20000400000 */
[C---:B------:R-:W-:Y:S01]  /*6030*/  FMUL R6, R47.reuse, R6 ;  /* 0x000000062f067220 */ /* 0x040fe20000400000 */
[C---:B------:R-:W-:Y:S01]  /*6040*/  FMUL R7, R47.reuse, R7 ;  /* 0x000000072f077220 */ /* 0x040fe20000400000 */
[--C-:B------:R-:W-:Y:S02]  /*6050*/  HADD2.F32 R55, -RZ, R57.reuse.H0_H0 ;  /* 0x20000039ff377230 */ /* 0x100fe40000004100 */
[----:B------:R-:W-:Y:S01]  /*6060*/  FMUL R10, R47, R10 ;  /* 0x0000000a2f0a7220 */ /* 0x000fe20000400000 */
[C---:B------:R-:W-:Y:S01]  /*6070*/  FFMA R6, R49.reuse, R51, R6 ;  /* 0x0000003331067223 */ /* 0x040fe20000000006 */
[----:B------:R-:W-:Y:S02]  /*6080*/  HADD2.F32 R56, -RZ, R57.H1_H1 ;  /* 0x30000039ff387230 */ /* 0x000fe40000004100 */
[C---:B------:R-:W-:Y:S01]  /*6090*/  FFMA R7, R49.reuse, R52, R7 ;  /* 0x0000003431077223 */ /* 0x040fe20000000007 */
[C---:B------:R-:W-:Y:S01]  /*60a0*/  FFMA R8, R49.reuse, R53, R8 ;  /* 0x0000003531087223 */ /* 0x040fe20000000008 */
[C---:B------:R-:W-:Y:S01]  /*60b0*/  FFMA R9, R49.reuse, R54, R9 ;  /* 0x0000003631097223 */ /* 0x040fe20000000009 */
[----:B------:R-:W-:Y:S02]  /*60c0*/  HADD2.F32 R57, -RZ, R61.H0_H0 ;  /* 0x2000003dff397230 */ /* 0x000fe40000004100 */
[----:B------:R-:W-:Y:S01]  /*60d0*/  FFMA R10, R49, R55, R10 ;  /* 0x00000037310a7223 */ /* 0x000fe2000000000a */
[----:B------:R-:W-:Y:S01]  /*60e0*/  F2FP.SATFINITE.E5M2.F32.PACK_AB_MERGE_C R92, R7, R6, RZ ;  /* 0x00000006075c723e */ /* 0x000fe200048060ff */
[----:B------:R-:W-:Y:S02]  /*60f0*/  HADD2.F32 R61, -RZ, R62.H0_H0 ;  /* 0x2000003eff3d7230 */ /* 0x000fe40000004100 */
[----:B------:R-:W-:Y:S01]  /*6100*/  FMUL R11, R47, R11 ;  /* 0x0000000b2f0b7220 */ /* 0x000fe20000400000 */
[----:B------:R-:W-:Y:S01]  /*6110*/  F2FP.F16.E5M2.UNPACK_B R64, R59.H1 ;  /* 0x0000003bff40723e */ /* 0x000fe200030004ff */
[----:B------:R-:W-:Y:S01]  /*6120*/  HADD2.F32 R59, -RZ, R60.H0_H0 ;  /* 0x2000003cff3b7230 */ /* 0x000fe20000004100 */
[----:B------:R-:W-:Y:S01]  /*6130*/  F2FP.SATFINITE.E5M2.F32.PACK_AB_MERGE_C R92, R5, R4, R92 ;  /* 0x00000004055c723e */ /* 0x000fe2000480605c */
[C---:B------:R-:W-:Y:S01]  /*6140*/  FFMA R11, R49.reuse, R56, R11 ;  /* 0x00000038310b7223 */ /* 0x040fe2000000000b */
[C---:B------:R-:W-:Y:S01]  /*6150*/  FFMA R12, R49.reuse, R57, R12 ;  /* 0x00000039310c7223 */ /* 0x040fe2000000000c */
[----:B------:R-:W-:Y:S01]  /*6160*/  FFMA R13, R49, R58, R13 ;  /* 0x0000003a310d7223 */ /* 0x000fe2000000000d */
[----:B------:R-:W-:Y:S02]  /*6170*/  HADD2.F32 R62, -RZ, R62.H1_H1 ;  /* 0x3000003eff3e7230 */ /* 0x000fe40000004100 */
[----:B------:R-:W-:Y:S01]  /*6180*/  FMUL R14, R47, R14 ;  /* 0x0000000e2f0e7220 */ /* 0x000fe20000400000 */
[----:B------:R-:W-:Y:S01]  /*6190*/  HADD2.F32 R60, -RZ, R60.H1_H1 ;  /* 0x3000003cff3c7230 */ /* 0x000fe20000004100 */
[----:B------:R-:W-:Y:S01]  /*61a0*/  F2FP.SATFINITE.E5M2.F32.PACK_AB_MERGE_C R93, R11, R10, RZ ;  /* 0x0000000a0b5d723e */ /* 0x000fe200048060ff */
[----:B------:R-:W-:Y:S02]  /*61b0*/  HADD2.F32 R51, -RZ, R77.H0_H0 ;  /* 0x2000004dff337230 */ /* 0x000fe40000004100 */
[----:B------:R-:W-:Y:S01]  /*61c0*/  FFMA R14, R49, R59, R14 ;  /* 0x0000003b310e7223 */ /* 0x000fe2000000000e */
[----:B------:R-:W-:Y:S01]  /*61d0*/  FMUL R15, R47, R15 ;  /* 0x0000000f2f0f7220 */ /* 0x000fe20000400000 */
[--C-:B------:R-:W-:Y:S01]  /*61e0*/  HADD2.F32 R63, -RZ, R64.reuse.H0_H0 ;  /* 0x20000040ff3f7230 */ /* 0x100fe20000004100 */
[----:B------:R-:W-:Y:S01]  /*61f0*/  F2FP.SATFINITE.E5M2.F32.PACK_AB_MERGE_C R93, R9, R8, R93 ;  /* 0x00000008095d723e */ /* 0x000fe2000480605d */
[----:B------:R-:W-:Y:S02]  /*6200*/  HADD2.F32 R64, -RZ, R64.H1_H1 ;  /* 0x30000040ff407230 */ /* 0x000fe40000004100 */
[C---:B------:R-:W-:Y:S01]  /*6210*/  FFMA R15, R49.reuse, R60, R15 ;  /* 0x0000003c310f7223 */ /* 0x040fe2000000000f */
[C---:B------:R-:W-:Y:S01]  /*6220*/  FFMA R16, R49.reuse, R61, R16 ;  /* 0x0000003d31107223 */ /* 0x040fe20000000010 */
[----:B------:R-:W-:Y:S01]  /*6230*/  FFMA R17, R49, R62, R17 ;  /* 0x0000003e31117223 */ /* 0x000fe20000000011 */
[C---:B------:R-:W-:Y:S01]  /*6240*/  FMUL R18, R47.reuse, R18 ;  /* 0x000000122f127220 */ /* 0x040fe20000400000 */
[C---:B------:R-:W-:Y:S01]  /*6250*/  FMUL R19, R47.reuse, R19 ;  /* 0x000000132f137220 */ /* 0x040fe20000400000 */
[--C-:B------:R-:W-:Y:S02]  /*6260*/  HADD2.F32 R66, -RZ, R68.reuse.H0_H0 ;  /* 0x20000044ff427230 */ /* 0x100fe40000004100 */
[----:B------:R-:W-:Y:S01]  /*6270*/  FMUL R3, R47, R22 ;  /* 0x000000162f037220 */ /* 0x000fe20000400000 */
[C---:B------:R-:W-:Y:S01]  /*6280*/  FFMA R18, R49.reuse, R63, R18 ;  /* 0x0000003f31127223 */ /* 0x040fe20000000012 */
[----:B------:R-:W-:Y:S02]  /*6290*/  HADD2.F32 R68, -RZ, R68.H1_H1 ;  /* 0x30000044ff447230 */ /* 0x000fe40000004100 */
[----:B------:R-:W-:Y:S01]  /*62a0*/  FFMA R19, R49, R64, R19 ;  /* 0x0000004031137223 */ /* 0x000fe20000000013 */
[----:B------:R-:W-:Y:S01]  /*62b0*/  FMUL R23, R47, R23 ;  /* 0x000000172f177220 */ /* 0x000fe20000400000 */
[C---:B------:R-:W-:Y:S01]  /*62c0*/  FFMA R0, R49.reuse, R65, R0 ;  /* 0x0000004131007223 */ /* 0x040fe20000000000 */
[C---:B------:R-:W-:Y:S01]  /*62d0*/  FFMA R2, R49.reuse, R67, R2 ;  /* 0x0000004331027223 */ /* 0x040fe20000000002 */
[--C-:B------:R-:W-:Y:S02]  /*62e0*/  HADD2.F32 R71, -RZ, R72.reuse.H0_H0 ;  /* 0x20000048ff477230 */ /* 0x100fe40000004100 */
[----:B------:R-:W-:Y:S01]  /*62f0*/  FFMA R3, R49, R66, R3 ;  /* 0x0000004231037223 */ /* 0x000fe20000000003 */
[----:B------:R-:W-:Y:S02]  /*6300*/  HADD2.F32 R72, -RZ, R72.H1_H1 ;  /* 0x30000048ff487230 */ /* 0x000fe40000004100 */
[----:B------:R-:W-:Y:S01]  /*6310*/  FMUL R22, R47, R26 ;  /* 0x0000001a2f167220 */ /* 0x000fe20000400000 */
        /* <DEDUP_REMOVED lines=18> */
[----:B------:R-:W-:Y:S01]  /*6440*/  F2FP.SATFINITE.E5M2.F32.PACK_AB_MERGE_C R94, R15, R14, RZ ;  /* 0x0000000e0f5e723e */ /* 0x000fe200048060ff */
[----:B------:R-:W-:Y:S01]  /*6450*/  FFMA R28, R49, R51, R28 ;  /* 0x00000033311c7223 */ /* 0x000fe2000000001c */
[----:B------:R-:W-:Y:S01]  /*6460*/  F2FP.SATFINITE.E5M2.F32.PACK_AB_MERGE_C R95, R19, R18, RZ ;  /* 0x00000012135f723e */ /* 0x000fe200048060ff */
[C---:B------:R-:W-:Y:S01]  /*6470*/  FFMA R29, R49.reuse, R48, R29 ;  /* 0x00000030311d7223 */ /* 0x040fe2000000001d */
[C---:B------:R-:W-:Y:S01]  /*6480*/  FFMA R30, R49.reuse, R77, R30 ;  /* 0x0000004d311e7223 */ /* 0x040fe2000000001e */
[----:B------:R-:W-:Y:S01]  /*6490*/  FFMA R35, R49, R50, R35 ;  /* 0x0000003231237223 */ /* 0x000fe20000000023 */
[----:B------:R-:W-:Y:S02]  /*64a0*/  F2FP.SATFINITE.E5M2.F32.PACK_AB_MERGE_C R94, R13, R12, R94 ;  /* 0x0000000c0d5e723e */ /* 0x000fe4000480605e */
[----:B------:R-:W-:Y:S02]  /*64b0*/  F2FP.SATFINITE.E5M2.F32.PACK_AB_MERGE_C R95, R17, R16, R95 ;  /* 0x00000010115f723e */ /* 0x000fe4000480605f */
[----:B------:R-:W-:Y:S02]  /*64c0*/  F2FP.SATFINITE.E5M2.F32.PACK_AB_MERGE_C R113, R23, R3, RZ ;  /* 0x000000031771723e */ /* 0x000fe400048060ff */
[----:B------:R-:W-:Y:S01]  /*64d0*/  F2FP.SATFINITE.E5M2.F32.PACK_AB_MERGE_C R114, R27, R22, RZ ;  /* 0x000000161b72723e */ /* 0x000fe200048060ff */
[----:B------:R1:W-:Y:S01]  /*64e0*/  STS.128 [R103+UR43+0x1200], R92 ;  /* 0x0012005c67007988 */ /* 0x0003e20008000c2b */
[----:B------:R-:W-:Y:S02]  /*64f0*/  F2FP.SATFINITE.E5M2.F32.PACK_AB_MERGE_C R116, R31, R26, RZ ;  /* 0x0000001a1f74723e */ /* 0x000fe400048060ff */
[----:B------:R-:W-:Y:S02]  /*6500*/  F2FP.SATFINITE.E5M2.F32.PACK_AB_MERGE_C R117, R35, R30, RZ ;  /* 0x0000001e2375723e */ /* 0x000fe400048060ff */
[----:B------:R-:W-:Y:S02]  /*6510*/  F2FP.SATFINITE.E5M2.F32.PACK_AB_MERGE_C R112, R2, R0, R113 ;  /* 0x000000000270723e */ /* 0x000fe40004806071 */
[----:B------:R-:W-:Y:S02]  /*6520*/  F2FP.SATFINITE.E5M2.F32.PACK_AB_MERGE_C R113, R21, R20, R114 ;  /* 0x000000141571723e */ /* 0x000fe40004806072 */
[----:B------:R-:W-:Y:S02]  /*6530*/  F2FP.SATFINITE.E5M2.F32.PACK_AB_MERGE_C R114, R25, R24, R116 ;  /* 0x000000181972723e */ /* 0x000fe40004806074 */
[----:B------:R-:W-:Y:S02]  /*6540*/  F2FP.SATFINITE.E5M2.F32.PACK_AB_MERGE_C R115, R29, R28, R117 ;  /* 0x0000001c1d73723e */ /* 0x000fe40004806075 */
[----:B------:R-:W-:Y:S03]  /*6550*/  IADD3 R116, PT, PT, R44, 0x1, RZ ;  /* 0x000000012c747810 */ /* 0x000fe60007ffe0ff */
[----:B------:R1:W-:Y:S01]  /*6560*/  STS.128 [R102+0x1010], R112 ;  /* 0x0010107066007388 */ /* 0x0003e20000000c00 */
[----:B------:R-:W-:Y:S01]  /*6570*/  @!PT LDS RZ, [RZ] ;  /* 0x00000000fffff984 */ /* 0x000fe20000000800 */
[----:B------:R-:W-:Y:S01]  /*6580*/  @!PT LDS RZ, [RZ] ;  /* 0x00000000fffff984 */ /* 0x000fe20000000800 */
[----:B------:R-:W-:Y:S01]  /*6590*/  @!PT LDS RZ, [RZ] ;  /* 0x00000000fffff984 */ /* 0x000fe20000000800 */
[----:B------:R-:W-:Y:S01]  /*65a0*/  @!PT LDS RZ, [RZ] ;  /* 0x00000000fffff984 */ /* 0x000fe20000000800 */
[----:B------:R3:W-:Y:S07]  /*65b0*/  MEMBAR.ALL.CTA ;  /* 0x0000000000007992 */ /* 0x0007ee0000008000 */
[----:B---3--:R-:W3:Y:S02]  /*65c0*/  FENCE.VIEW.ASYNC.S ;  /* 0x00000000000073c6 */ /* 0x008ee40000000000 */
[----:B---3--:R-:W-:Y:S06]  /*65d0*/  BAR.SYNC.DEFER_BLOCKING 0x1, 0x80 ;  /* 0x0042000000007b1d */ /* 0x008fec0000010000 */
[----:B------:R-:W-:Y:S05]  /*65e0*/  @P0 BRA `(.L_x_103) ;  /* 0x0000000000340947 */ /* 0x000fea0003800000 */
[----:B------:R-:W-:Y:S01]  /*65f0*/  UIADD3 UR12, UPT, UPT, UR43, 0x1200, URZ ;  /* 0x000012002b0c7890 */ /* 0x000fe2000fffe0ff */
[----:B------:R-:W-:Y:S01]  /*6600*/  R2UR UR9, R91 ;  /* 0x000000005b0972ca */ /* 0x000fe200000e0000 */
[----:B------:R-:W-:Y:S01]  /*6610*/  UIADD3 UR10, UP0, UPT, UR46, 0x680, URZ ;  /* 0x000006802e0a7890 */ /* 0x000fe2000ff1e0ff */
[----:B------:R-:W-:Y:S01]  /*6620*/  R2UR UR8, R97 ;  /* 0x00000000610872ca */ /* 0x000fe200000e0000 */
[----:B------:R-:W-:Y:S02]  /*6630*/  UMOV UR7, UR36 ;  /* 0x0000002400077c82 */ /* 0x000fe40008000000 */
[----:B------:R-:W-:Y:S01]  /*6640*/  IMAD.U32 R109, RZ, RZ, UR12 ;  /* 0x0000000cff6d7e24 */ /* 0x000fe2000f8e00ff */
[----:B------:R-:W-:Y:S04]  /*6650*/  UIADD3.X UR11, UPT, UPT, URZ, UR47, URZ, UP0, !UPT ;  /* 0x0000002fff0b7290 */ /* 0x000fe800087fe4ff */
[----:B------:R-:W-:Y:S03]  /*6660*/  R2UR UR4, R109 ;  /* 0x000000006d0472ca */ /* 0x000fe600000e0000 */
[----:B------:R-:W-:Y:S02]  /*6670*/  USHF.L.U32 UR5, UR9, 0x6, URZ ;  /* 0x0000000609057899 */ /* 0x000fe400080006ff */
[----:B------:R-:W-:Y:S09]  /*6680*/  USHF.L.U32 UR6, UR8, 0x6, URZ ;  /* 0x0000000608067899 */ /* 0x000ff200080006ff */
[----:B------:R3:W-:Y:S01]  /*6690*/  UTMASTG.3D [UR4], [UR10] ;  /* 0x000000040a0073b5 */ /* 0x0007e20008010000 */
[----:B------:R0:W-:Y:S01]  /*66a0*/  UTMACMDFLUSH ;  /* 0x00000000000079b7 */ /* 0x0001e20000000000 */
[----:B---3--:R-:W-:Y:S04]  /*66b0*/  DEPBAR.LE SB0, 0x0 ;  /* 0x000080000000791a */ /* 0x008fe80000000000 */
.L_x_103:
[----:B------:R-:W-:Y:S05]  /*66c0*/  BSYNC.RECONVERGENT B0 ;  /* 0x0000000000007941 */ /* 0x000fea0003800200 */
.L_x_102:
[----:B------:R-:W-:Y:S01]  /*66d0*/  BAR.SYNC.DEFER_BLOCKING 0x1, 0x80 ;  /* 0x0042000000007b1d */ /* 0x000fe20000010000 */
[----:B------:R-:W-:Y:S01]  /*66e0*/  ISETP.NE.AND P2, PT, R110, RZ, PT ;  /* 0x000000ff6e00720c */ /* 0x000fe20003f45270 */
[----:B------:R-:W-:Y:S01]  /*66f0*/  IMAD.IADD R91, R43, 0x1, R79 ;  /* 0x000000012b5b7824 */ /* 0x000fe200078e024f */
[----:B------:R-:W-:Y:S01]  /*6700*/  ISETP.NE.AND P0, PT, R111, 0x2, PT ;  /* 0x000000026f00780c */ /* 0x000fe20003f05270 */
[----:B------:R-:W-:Y:S01]  /*6710*/  IMAD.IADD R97, R45, 0x1, R90 ;  /* 0x000000012d617824 */ /* 0x000fe200078e025a */
[----:B------:R-:W-:Y:S02]  /*6720*/  ISETP.NE.AND P1, PT, R116, 0x4, PT ;  /* 0x000000047400780c */ /* 0x000fe40003f25270 */
[----:B------:R-:W-:Y:S02]  /*6730*/  SEL R0, RZ, 0x1, P0 ;  /* 0x00000001ff007807 */ /* 0x000fe40000000000 */
[----:B------:R-:W-:Y:S02]  /*6740*/  SEL R3, RZ, 0x1, P1 ;  /* 0x00000001ff037807 */ /* 0x000fe40000800000 */
[----:B------:R-:W-:Y:S02]  /*6750*/  LOP3.LUT R107, R107, R0, RZ, 0x3c, !PT ;  /* 0x000000006b6b7212 */ /* 0x000fe400078e3cff */
[----:B------:R-:W-:Y:S02]  /*6760*/  LOP3.LUT R108, R108, R3, RZ, 0x3c, !PT ;  /* 0x000000036c6c7212 */ /* 0x000fe400078e3cff */
[----:B------:R-:W-:Y:S02]  /*6770*/  @P2 R2UR UR36, R105 ;  /* 0x00000000692422ca */ /* 0x000fe400000e0000 */
[----:B------:R-:W-:Y:S02]  /*6780*/  SEL R111, R111, RZ, P0 ;  /* 0x000000ff6f6f7207 */ /* 0x000fe40000000000 */
[----:B------:R-:W-:Y:S01]  /*6790*/  SEL R44, R116, RZ, P1 ;  /* 0x000000ff742c7207 */ /* 0x000fe20000800000 */
[----:B------:R-:W-:Y:S10]  /*67a0*/  @P2 BRA `(.L_x_104) ;  /* 0xffffffe400842947 */ /* 0x000ff4000383ffff */
[----:B------:R-:W-:Y:S05]  /*67b0*/  EXIT ;  /* 0x000000000000794d */ /* 0x000fea0003800000 */
.L_x_20:
[----:B--2---:R2:W1:Y:S02]  /*67c0*/  SYNCS.PHASECHK.TRANS64.TRYWAIT P0, [R3+URZ+0x160], R2 ;  /* 0x00016002030075a7 */ /* 0x00446400080011ff */
[----:B-1----:R-:W-:Y:S05]  /*67d0*/  @!P0 NANOSLEEP.SYNCS 0x989680 ;  /* 0x009896800000895d */ /* 0x002fea0003900000 */
[----:B------:R-:W1:Y:S02]  /*67e0*/  @!P0 SYNCS.PHASECHK.TRANS64 P0, [R3+URZ+0x160], R2 ;  /* 0x00016002030085a7 */ /* 0x000e6400080010ff */
[----:B-1----:R-:W-:Y:S05]  /*67f0*/  @!P0 BRA `(.L_x_20) ;  /* 0xfffffffc00f08947 */ /* 0x002fea000383ffff */
[----:B------:R-:W-:Y:S05]  /*6800*/  BRA `(.L_x_105) ;  /* 0xffffffac00b07947 */ /* 0x000fea000383ffff */
.L_x_23:
[----:B-1----:R-:W-:-:S07]  /*6810*/  MOV R2, UR33 ;  /* 0x0000002100027c02 */ /* 0x002fce0008000f00 */
.L_x_106:
[----:B-1----:R1:W2:Y:S02]  /*6820*/  SYNCS.PHASECHK.TRANS64.TRYWAIT P0, [R2+URZ+0x68], R5 ;  /* 0x00006805020075a7 */ /* 0x0022a400080011ff */
[----:B--2---:R-:W-:Y:S05]  /*6830*/  @!P0 NANOSLEEP.SYNCS 0x989680 ;  /* 0x009896800000895d */ /* 0x004fea0003900000 */
[----:B------:R-:W2:Y:S02]  /*6840*/  @!P0 SYNCS.PHASECHK.TRANS64 P0, [R2+URZ+0x68], R5 ;  /* 0x00006805020085a7 */ /* 0x000ea400080010ff */
[----:B--2---:R-:W-:Y:S05]  /*6850*/  @!P0 BRA `(.L_x_106) ;  /* 0xfffffffc00f08947 */ /* 0x004fea000383ffff */
[----:B------:R-:W-:Y:S05]  /*6860*/  BRA `(.L_x_22) ;  /* 0xffffffb000007947 */ /* 0x000fea000383ffff */
.L_x_29:
[----:B-1----:R-:W-:-:S07]  /*6870*/  MOV R2, UR17 ;  /* 0x0000001100027c02 */ /* 0x002fce0008000f00 */
.L_x_107:
[----:B-1----:R1:W2:Y:S02]  /*6880*/  SYNCS.PHASECHK.TRANS64.TRYWAIT P0, [R2+URZ+0x68], R5 ;  /* 0x00006805020075a7 */ /* 0x0022a400080011ff */
[----:B--2---:R-:W-:Y:S05]  /*6890*/  @!P0 NANOSLEEP.SYNCS 0x989680 ;  /* 0x009896800000895d */ /* 0x004fea0003900000 */
[----:B------:R-:W2:Y:S02]  /*68a0*/  @!P0 SYNCS.PHASECHK.TRANS64 P0, [R2+URZ+0x68], R5 ;  /* 0x00006805020085a7 */ /* 0x000ea400080010ff */
[----:B--2---:R-:W-:Y:S05]  /*68b0*/  @!P0 BRA `(.L_x_107) ;  /* 0xfffffffc00f08947 */ /* 0x004fea000383ffff */
[----:B------:R-:W-:Y:S05]  /*68c0*/  BRA `(.L_x_28) ;  /* 0xffffffb000a47947 */ /* 0x000fea000383ffff */
.L_x_33:
[----:B-1----:R1:W2:Y:S02]  /*68d0*/  SYNCS.PHASECHK.TRANS64.TRYWAIT P0, [R2+URZ+0xf0], R3 ;  /* 0x0000f003020075a7 */ /* 0x0022a400080011ff */
[----:B--2---:R-:W-:Y:S05]  /*68e0*/  @!P0 NANOSLEEP.SYNCS 0x989680 ;  /* 0x009896800000895d */ /* 0x004fea0003900000 */
[----:B------:R-:W2:Y:S02]  /*68f0*/  @!P0 SYNCS.PHASECHK.TRANS64 P0, [R2+URZ+0xf0], R3 ;  /* 0x0000f003020085a7 */ /* 0x000ea400080010ff */
[----:B--2---:R-:W-:Y:S05]  /*6900*/  @!P0 BRA `(.L_x_33) ;  /* 0xfffffffc00f08947 */ /* 0x004fea000383ffff */
[----:B------:R-:W-:Y:S05]  /*6910*/  BRA `(.L_x_108) ;  /* 0xffffffb400307947 */ /* 0x000fea000383ffff */
.L_x_37:
[----:B----4-:R-:W-:-:S07]  /*6920*/  MOV R0, UR5 ;  /* 0x0000000500007c02 */ /* 0x010fce0008000f00 */
.L_x_109:
[----:B-1----:R1:W2:Y:S02]  /*6930*/  SYNCS.PHASECHK.TRANS64.TRYWAIT P0, [R0+URZ], R3 ;  /* 0x00000003000075a7 */ /* 0x0022a400080011ff */
[----:B--2---:R-:W-:Y:S05]  /*6940*/  @!P0 NANOSLEEP.SYNCS 0x989680 ;  /* 0x009896800000895d */ /* 0x004fea0003900000 */
[----:B------:R-:W2:Y:S02]  /*6950*/  @!P0 SYNCS.PHASECHK.TRANS64 P0, [R0+URZ], R3 ;  /* 0x00000003000085a7 */ /* 0x000ea400080010ff */
[----:B--2---:R-:W-:Y:S05]  /*6960*/  @!P0 BRA `(.L_x_109) ;  /* 0xfffffffc00f08947 */ /* 0x004fea000383ffff */
[----:B------:R-:W-:Y:S05]  /*6970*/  BRA `(.L_x_110) ;  /* 0xffffffb800a07947 */ /* 0x000fea000383ffff */
.L_x_38:
[----:B----4-:R-:W-:-:S07]  /*6980*/  MOV R0, UR5 ;  /* 0x0000000500007c02 */ /* 0x010fce0008000f00 */
.L_x_111:
[----:B-1----:R1:W2:Y:S02]  /*6990*/  SYNCS.PHASECHK.TRANS64.TRYWAIT P0, [R0+URZ], R3 ;  /* 0x00000003000075a7 */ /* 0x0022a400080011ff */
[----:B--2---:R-:W-:Y:S05]  /*69a0*/  @!P0 NANOSLEEP.SYNCS 0x989680 ;  /* 0x009896800000895d */ /* 0x004fea0003900000 */
[----:B------:R-:W2:Y:S02]  /*69b0*/  @!P0 SYNCS.PHASECHK.TRANS64 P0, [R0+URZ], R3 ;  /* 0x00000003000085a7 */ /* 0x000ea400080010ff */
[----:B--2---:R-:W-:Y:S05]  /*69c0*/  @!P0 BRA `(.L_x_111) ;  /* 0xfffffffc00f08947 */ /* 0x004fea000383ffff */
[----:B------:R-:W-:Y:S05]  /*69d0*/  BRA `(.L_x_112) ;  /* 0xffffffb800ac7947 */ /* 0x000fea000383ffff */
.L_x_39:
[----:B----4-:R-:W-:-:S07]  /*69e0*/  MOV R0, UR5 ;  /* 0x0000000500007c02 */ /* 0x010fce0008000f00 */
.L_x_113:
[----:B-1----:R1:W2:Y:S02]  /*69f0*/  SYNCS.PHASECHK.TRANS64.TRYWAIT P0, [R0+URZ], R3 ;  /* 0x00000003000075a7 */ /* 0x0022a400080011ff */
[----:B--2---:R-:W-:Y:S05]  /*6a00*/  @!P0 NANOSLEEP.SYNCS 0x989680 ;  /* 0x009896800000895d */ /* 0x004fea0003900000 */
[----:B------:R-:W2:Y:S02]  /*6a10*/  @!P0 SYNCS.PHASECHK.TRANS64 P0, [R0+URZ], R3 ;  /* 0x00000003000085a7 */ /* 0x000ea400080010ff */
[----:B--2---:R-:W-:Y:S05]  /*6a20*/  @!P0 BRA `(.L_x_113) ;  /* 0xfffffffc00f08947 */ /* 0x004fea000383ffff */
[----:B------:R-:W-:Y:S05]  /*6a30*/  BRA `(.L_x_114) ;  /* 0xffffffb800b87947 */ /* 0x000fea000383ffff */
.L_x_40:
[----:B----4-:R-:W-:-:S07]  /*6a40*/  MOV R0, UR5 ;  /* 0x0000000500007c02 */ /* 0x010fce0008000f00 */
.L_x_115:
[----:B-1----:R1:W2:Y:S02]  /*6a50*/  SYNCS.PHASECHK.TRANS64.TRYWAIT P0, [R0+URZ], R3 ;  /* 0x00000003000075a7 */ /* 0x0022a400080011ff */
[----:B--2---:R-:W-:Y:S05]  /*6a60*/  @!P0 NANOSLEEP.SYNCS 0x989680 ;  /* 0x009896800000895d */ /* 0x004fea0003900000 */
[----:B------:R-:W2:Y:S02]  /*6a70*/  @!P0 SYNCS.PHASECHK.TRANS64 P0, [R0+URZ], R3 ;  /* 0x00000003000085a7 */ /* 0x000ea400080010ff */
[----:B--2---:R-:W-:Y:S05]  /*6a80*/  @!P0 BRA `(.L_x_115) ;  /* 0xfffffffc00f08947 */ /* 0x004fea000383ffff */
[----:B------:R-:W-:Y:S05]  /*6a90*/  BRA `(.L_x_116) ;  /* 0xffffffb800c47947 */ /* 0x000fea000383ffff */
.L_x_41:
[----:B----4-:R-:W-:-:S07]  /*6aa0*/  MOV R0, UR5 ;  /* 0x0000000500007c02 */ /* 0x010fce0008000f00 */
.L_x_117:
[----:B-1----:R1:W2:Y:S02]  /*6ab0*/  SYNCS.PHASECHK.TRANS64.TRYWAIT P0, [R0+URZ], R3 ;  /* 0x00000003000075a7 */ /* 0x0022a400080011ff */
[----:B--2---:R-:W-:Y:S05]  /*6ac0*/  @!P0 NANOSLEEP.SYNCS 0x989680 ;  /* 0x009896800000895d */ /* 0x004fea0003900000 */
[----:B------:R-:W2:Y:S02]  /*6ad0*/  @!P0 SYNCS.PHASECHK.TRANS64 P0, [R0+URZ], R3 ;  /* 0x00000003000085a7 */ /* 0x000ea400080010ff */
[----:B--2---:R-:W-:Y:S05]  /*6ae0*/  @!P0 BRA `(.L_x_117) ;  /* 0xfffffffc00f08947 */ /* 0x004fea000383ffff */
[----:B------:R-:W-:Y:S05]  /*6af0*/  BRA `(.L_x_118) ;  /* 0xffffffb800d07947 */ /* 0x000fea000383ffff */
.L_x_42:
[----:B----4-:R-:W-:-:S07]  /*6b00*/  MOV R0, UR5 ;  /* 0x0000000500007c02 */ /* 0x010fce0008000f00 */
.L_x_119:
[----:B-1----:R1:W2:Y:S02]  /*6b10*/  SYNCS.PHASECHK.TRANS64.TRYWAIT P0, [R0+URZ], R3 ;  /* 0x00000003000075a7 */ /* 0x0022a400080011ff */
[----:B--2---:R-:W-:Y:S05]  /*6b20*/  @!P0 NANOSLEEP.SYNCS 0x989680 ;  /* 0x009896800000895d */ /* 0x004fea0003900000 */
[----:B------:R-:W2:Y:S02]  /*6b30*/  @!P0 SYNCS.PHASECHK.TRANS64 P0, [R0+URZ], R3 ;  /* 0x00000003000085a7 */ /* 0x000ea400080010ff */
[----:B--2---:R-:W-:Y:S05]  /*6b40*/  @!P0 BRA `(.L_x_119) ;  /* 0xfffffffc00f08947 */ /* 0x004fea000383ffff */
[----:B------:R-:W-:Y:S05]  /*6b50*/  BRA `(.L_x_120) ;  /* 0xffffffb800dc7947 */ /* 0x000fea000383ffff */
.L_x_43:
[----:B----4-:R-:W-:-:S07]  /*6b60*/  MOV R0, UR5 ;  /* 0x0000000500007c02 */ /* 0x010fce0008000f00 */
.L_x_121:
[----:B-1----:R1:W2:Y:S02]  /*6b70*/  SYNCS.PHASECHK.TRANS64.TRYWAIT P0, [R0+URZ], R3 ;  /* 0x00000003000075a7 */ /* 0x0022a400080011ff */
[----:B--2---:R-:W-:Y:S05]  /*6b80*/  @!P0 NANOSLEEP.SYNCS 0x989680 ;  /* 0x009896800000895d */ /* 0x004fea0003900000 */
[----:B------:R-:W2:Y:S02]  /*6b90*/  @!P0 SYNCS.PHASECHK.TRANS64 P0, [R0+URZ], R3 ;  /* 0x00000003000085a7 */ /* 0x000ea400080010ff */
[----:B--2---:R-:W-:Y:S05]  /*6ba0*/  @!P0 BRA `(.L_x_121) ;  /* 0xfffffffc00f08947 */ /* 0x004fea000383ffff */
[----:B------:R-:W-:Y:S05]  /*6bb0*/  BRA `(.L_x_122) ;  /* 0xffffffb800e87947 */ /* 0x000fea000383ffff */
.L_x_44:
[----:B----4-:R-:W-:-:S07]  /*6bc0*/  MOV R0, UR5 ;  /* 0x0000000500007c02 */ /* 0x010fce0008000f00 */
.L_x_123:
[----:B-1----:R1:W2:Y:S02]  /*6bd0*/  SYNCS.PHASECHK.TRANS64.TRYWAIT P0, [R0+URZ], R3 ;  /* 0x00000003000075a7 */ /* 0x0022a400080011ff */
[----:B--2---:R-:W-:Y:S05]  /*6be0*/  @!P0 NANOSLEEP.SYNCS 0x989680 ;  /* 0x009896800000895d */ /* 0x004fea0003900000 */
[----:B------:R-:W2:Y:S02]  /*6bf0*/  @!P0 SYNCS.PHASECHK.TRANS64 P0, [R0+URZ], R3 ;  /* 0x00000003000085a7 */ /* 0x000ea400080010ff */
[----:B--2---:R-:W-:Y:S05]  /*6c00*/  @!P0 BRA `(.L_x_123) ;  /* 0xfffffffc00f08947 */ /* 0x004fea000383ffff */
[----:B------:R-:W-:Y:S05]  /*6c10*/  BRA `(.L_x_124) ;  /* 0xffffffb800f47947 */ /* 0x000fea000383ffff */
.L_x_45:
[----:B----4-:R-:W-:-:S07]  /*6c20*/  MOV R0, UR5 ;  /* 0x0000000500007c02 */ /* 0x010fce0008000f00 */
.L_x_125:
[----:B-1----:R1:W2:Y:S02]  /*6c30*/  SYNCS.PHASECHK.TRANS64.TRYWAIT P0, [R0+URZ], R3 ;  /* 0x00000003000075a7 */ /* 0x0022a400080011ff */
[----:B--2---:R-:W-:Y:S05]  /*6c40*/  @!P0 NANOSLEEP.SYNCS 0x989680 ;  /* 0x009896800000895d */ /* 0x004fea0003900000 */
[----:B------:R-:W2:Y:S02]  /*6c50*/  @!P0 SYNCS.PHASECHK.TRANS64 P0, [R0+URZ], R3 ;  /* 0x00000003000085a7 */ /* 0x000ea400080010ff */
[----:B--2---:R-:W-:Y:S05]  /*6c60*/  @!P0 BRA `(.L_x_125) ;  /* 0xfffffffc00f08947 */ /* 0x004fea000383ffff */
[----:B------:R-:W-:Y:S05]  /*6c70*/  BRA `(.L_x_126) ;  /* 0xffffffbc00007947 */ /* 0x000fea000383ffff */
.L_x_46:
[----:B----4-:R-:W-:-:S07]  /*6c80*/  MOV R0, UR5 ;  /* 0x0000000500007c02 */ /* 0x010fce0008000f00 */
.L_x_127:
[----:B-1----:R1:W2:Y:S02]  /*6c90*/  SYNCS.PHASECHK.TRANS64.TRYWAIT P0, [R0+URZ], R3 ;  /* 0x00000003000075a7 */ /* 0x0022a400080011ff */
[----:B--2---:R-:W-:Y:S05]  /*6ca0*/  @!P0 NANOSLEEP.SYNCS 0x989680 ;  /* 0x009896800000895d */ /* 0x004fea0003900000 */
[----:B------:R-:W2:Y:S02]  /*6cb0*/  @!P0 SYNCS.PHASECHK.TRANS64 P0, [R0+URZ], R3 ;  /* 0x00000003000085a7 */ /* 0x000ea400080010ff */
[----:B--2---:R-:W-:Y:S05]  /*6cc0*/  @!P0 BRA `(.L_x_127) ;  /* 0xfffffffc00f08947 */ /* 0x004fea000383ffff */
[----:B------:R-:W-:Y:S05]  /*6cd0*/  BRA `(.L_x_128) ;  /* 0xffffffbc000c7947 */ /* 0x000fea000383ffff */
.L_x_47:
[----:B----4-:R-:W-:-:S07]  /*6ce0*/  MOV R0, UR5 ;  /* 0x0000000500007c02 */ /* 0x010fce0008000f00 */
.L_x_129:
[----:B-1----:R1:W2:Y:S02]  /*6cf0*/  SYNCS.PHASECHK.TRANS64.TRYWAIT P0, [R0+URZ], R3 ;  /* 0x00000003000075a7 */ /* 0x0022a400080011ff */
[----:B--2---:R-:W-:Y:S05]  /*6d00*/  @!P0 NANOSLEEP.SYNCS 0x989680 ;  /* 0x009896800000895d */ /* 0x004fea0003900000 */
[----:B------:R-:W2:Y:S02]  /*6d10*/  @!P0 SYNCS.PHASECHK.TRANS64 P0, [R0+URZ], R3 ;  /* 0x00000003000085a7 */ /* 0x000ea400080010ff */
[----:B--2---:R-:W-:Y:S05]  /*6d20*/  @!P0 BRA `(.L_x_129) ;  /* 0xfffffffc00f08947 */ /* 0x004fea000383ffff */
[----:B------:R-:W-:Y:S05]  /*6d30*/  BRA `(.L_x_130) ;  /* 0xffffffbc00187947 */ /* 0x000fea000383ffff */
.L_x_48:
[----:B----4-:R-:W-:-:S07]  /*6d40*/  MOV R0, UR5 ;  /* 0x0000000500007c02 */ /* 0x010fce0008000f00 */
.L_x_131:
[----:B-1----:R1:W2:Y:S02]  /*6d50*/  SYNCS.PHASECHK.TRANS64.TRYWAIT P0, [R0+URZ], R3 ;  /* 0x00000003000075a7 */ /* 0x0022a400080011ff */
[----:B--2---:R-:W-:Y:S05]  /*6d60*/  @!P0 NANOSLEEP.SYNCS 0x989680 ;  /* 0x009896800000895d */ /* 0x004fea0003900000 */
[----:B------:R-:W2:Y:S02]  /*6d70*/  @!P0 SYNCS.PHASECHK.TRANS64 P0, [R0+URZ], R3 ;  /* 0x00000003000085a7 */ /* 0x000ea400080010ff */
[----:B--2---:R-:W-:Y:S05]  /*6d80*/  @!P0 BRA `(.L_x_131) ;  /* 0xfffffffc00f08947 */ /* 0x004fea000383ffff */
[----:B------:R-:W-:Y:S05]  /*6d90*/  BRA `(.L_x_132) ;  /* 0xffffffbc00247947 */ /* 0x000fea000383ffff */
.L_x_51:
[----:B-1----:R1:W2:Y:S02]  /*6da0*/  SYNCS.PHASECHK.TRANS64.TRYWAIT P0, [R0+URZ+0x150], R5 ;  /* 0x00015005000075a7 */ /* 0x0022a400080011ff */
[----:B--2---:R-:W-:Y:S05]  /*6db0*/  @!P0 NANOSLEEP.SYNCS 0x989680 ;  /* 0x009896800000895d */ /* 0x004fea0003900000 */
[----:B------:R-:W2:Y:S02]  /*6dc0*/  @!P0 SYNCS.PHASECHK.TRANS64 P0, [R0+URZ+0x150], R5 ;  /* 0x00015005000085a7 */ /* 0x000ea400080010ff */
[----:B--2---:R-:W-:Y:S05]  /*6dd0*/  @!P0 BRA `(.L_x_51) ;  /* 0xfffffffc00f08947 */ /* 0x004fea000383ffff */
[----:B------:R-:W-:Y:S05]  /*6de0*/  BRA `(.L_x_133) ;  /* 0xffffffbc00807947 */ /* 0x000fea000383ffff */
.L_x_52:
[----:B------:R-:W-:-:S07]  /*6df0*/  MOV R0, UR5 ;  /* 0x0000000500007c02 */ /* 0x000fce0008000f00 */
.L_x_134:
[----:B-1----:R1:W2:Y:S02]  /*6e00*/  SYNCS.PHASECHK.TRANS64.TRYWAIT P0, [R0+URZ+0x100], R5 ;  /* 0x00010005000075a7 */ /* 0x0022a400080011ff */
[----:B--2---:R-:W-:Y:S05]  /*6e10*/  @!P0 NANOSLEEP.SYNCS 0x989680 ;  /* 0x009896800000895d */ /* 0x004fea0003900000 */
[----:B------:R-:W2:Y:S02]  /*6e20*/  @!P0 SYNCS.PHASECHK.TRANS64 P0, [R0+URZ+0x100], R5 ;  /* 0x00010005000085a7 */ /* 0x000ea400080010ff */
[----:B--2---:R-:W-:Y:S05]  /*6e30*/  @!P0 BRA `(.L_x_134) ;  /* 0xfffffffc00f08947 */ /* 0x004fea000383ffff */
[----:B------:R-:W-:Y:S05]  /*6e40*/  BRA `(.L_x_135) ;  /* 0xffffffbc00907947 */ /* 0x000fea000383ffff */
.L_x_53:
[----:B-1----:R1:W2:Y:S02]  /*6e50*/  SYNCS.PHASECHK.TRANS64.TRYWAIT P1, [R0+URZ+0xf0], R5 ;  /* 0x0000f005000075a7 */ /* 0x0022a400080211ff */
[----:B--2---:R-:W-:Y:S05]  /*6e60*/  @!P1 NANOSLEEP.SYNCS 0x989680 ;  /* 0x009896800000995d */ /* 0x004fea0003900000 */
[----:B------:R-:W2:Y:S02]  /*6e70*/  @!P1 SYNCS.PHASECHK.TRANS64 P1, [R0+URZ+0xf0], R5 ;  /* 0x0000f005000095a7 */ /* 0x000ea400080210ff */
[----:B--2---:R-:W-:Y:S05]  /*6e80*/  @!P1 BRA `(.L_x_53) ;  /* 0xfffffffc00f09947 */ /* 0x004fea000383ffff */
[----:B------:R-:W-:Y:S05]  /*6e90*/  BRA `(.L_x_136) ;  /* 0xffffffbc00c07947 */ /* 0x000fea000383ffff */
.L_x_56:
[----:B------:R-:W-:-:S07]  /*6ea0*/  MOV R0, UR5 ;  /* 0x0000000500007c02 */ /* 0x000fce0008000f00 */
.L_x_137:
[----:B-1----:R1:W2:Y:S02]  /*6eb0*/  SYNCS.PHASECHK.TRANS64.TRYWAIT P0, [R0+URZ+0x100], R3 ;  /* 0x00010003000075a7 */ /* 0x0022a400080011ff */
[----:B--2---:R-:W-:Y:S05]  /*6ec0*/  @!P0 NANOSLEEP.SYNCS 0x989680 ;  /* 0x009896800000895d */ /* 0x004fea0003900000 */
[----:B------:R-:W2:Y:S02]  /*6ed0*/  @!P0 SYNCS.PHASECHK.TRANS64 P0, [R0+URZ+0x100], R3 ;  /* 0x00010003000085a7 */ /* 0x000ea400080010ff */
[----:B--2---:R-:W-:Y:S05]  /*6ee0*/  @!P0 BRA `(.L_x_137) ;  /* 0xfffffffc00f08947 */ /* 0x004fea000383ffff */
[----:B------:R-:W-:Y:S05]  /*6ef0*/  BRA `(.L_x_55) ;  /* 0xffffffc000147947 */ /* 0x000fea000383ffff */
.L_x_63:
[----:B-1----:R1:W2:Y:S02]  /*6f00*/  SYNCS.PHASECHK.TRANS64.TRYWAIT P1, [R0+URZ+0xf0], R5 ;  /* 0x0000f005000075a7 */ /* 0x0022a400080211ff */
[----:B--2---:R-:W-:Y:S05]  /*6f10*/  @!P1 NANOSLEEP.SYNCS 0x989680 ;  /* 0x009896800000995d */ /* 0x004fea0003900000 */
[----:B------:R-:W2:Y:S02]  /*6f20*/  @!P1 SYNCS.PHASECHK.TRANS64 P1, [R0+URZ+0xf0], R5 ;  /* 0x0000f005000095a7 */ /* 0x000ea400080210ff */
[----:B--2---:R-:W-:Y:S05]  /*6f30*/  @!P1 BRA `(.L_x_63) ;  /* 0xfffffffc00f09947 */ /* 0x004fea000383ffff */
[----:B------:R-:W-:Y:S05]  /*6f40*/  BRA `(.L_x_138) ;  /* 0xffffffc400847947 */ /* 0x000fea000383ffff */
.L_x_64:
[----:B------:R-:W-:-:S07]  /*6f50*/  MOV R3, UR7 ;  /* 0x0000000700037c02 */ /* 0x000fce0008000f00 */
.L_x_139:
[----:B-1----:R1:W2:Y:S02]  /*6f60*/  SYNCS.PHASECHK.TRANS64.TRYWAIT P0, [R3+URZ+0x130], R0 ;  /* 0x00013000030075a7 */ /* 0x0022a400080011ff */
[----:B--2---:R-:W-:Y:S05]  /*6f70*/  @!P0 NANOSLEEP.SYNCS 0x989680 ;  /* 0x009896800000895d */ /* 0x004fea0003900000 */
[----:B------:R-:W2:Y:S02]  /*6f80*/  @!P0 SYNCS.PHASECHK.TRANS64 P0, [R3+URZ+0x130], R0 ;  /* 0x00013000030085a7 */ /* 0x000ea400080010ff */
[----:B--2---:R-:W-:Y:S05]  /*6f90*/  @!P0 BRA `(.L_x_139) ;  /* 0xfffffffc00f08947 */ /* 0x004fea000383ffff */
[----:B------:R-:W-:Y:S05]  /*6fa0*/  BRA `(.L_x_140) ;  /* 0xffffffc400d47947 */ /* 0x000fea000383ffff */
.L_x_67:
[----:B------:R-:W-:Y:S07]  /*6fb0*/  MOV R0, UR6 ;  /* 0x0000000600007c02 */ /* 0x000fee0008000f00 */
.L_x_141:
[----:B-1----:R1:W2:Y:S02]  /*6fc0*/  SYNCS.PHASECHK.TRANS64.TRYWAIT P0, [R0+URZ], R3 ;  /* 0x00000003000075a7 */ /* 0x0022a400080011ff */
[----:B--2---:R-:W-:Y:S05]  /*6fd0*/  @!P0 NANOSLEEP.SYNCS 0x989680 ;  /* 0x009896800000895d */ /* 0x004fea0003900000 */
[----:B------:R-:W2:Y:S02]  /*6fe0*/  @!P0 SYNCS.PHASECHK.TRANS64 P0, [R0+URZ], R3 ;  /* 0x00000003000085a7 */ /* 0x000ea400080010ff */
[----:B--2---:R-:W-:Y:S05]  /*6ff0*/  @!P0 BRA `(.L_x_141) ;  /* 0xfffffffc00f08947 */ /* 0x004fea000383ffff */
[----:B------:R-:W-:Y:S05]  /*7000*/  BRA `(.L_x_66) ;  /* 0xffffffc400f07947 */ /* 0x000fea000383ffff */
.L_x_70:
[----:B------:R-:W-:-:S07]  /*7010*/  MOV R0, UR6 ;  /* 0x0000000600007c02 */ /* 0x000fce0008000f00 */
.L_x_142:
[----:B--2---:R2:W4:Y:S02]  /*7020*/  SYNCS.PHASECHK.TRANS64.TRYWAIT P0, [R0+URZ], R3 ;  /* 0x00000003000075a7 */ /* 0x00452400080011ff */
[----:B----4-:R-:W-:Y:S05]  /*7030*/  @!P0 NANOSLEEP.SYNCS 0x989680 ;  /* 0x009896800000895d */ /* 0x010fea0003900000 */
[----:B------:R-:W4:Y:S02]  /*7040*/  @!P0 SYNCS.PHASECHK.TRANS64 P0, [R0+URZ], R3 ;  /* 0x00000003000085a7 */ /* 0x000f2400080010ff */
[----:B----4-:R-:W-:Y:S05]  /*7050*/  @!P0 BRA `(.L_x_142) ;  /* 0xfffffffc00f08947 */ /* 0x010fea000383ffff */
[----:B------:R-:W-:Y:S05]  /*7060*/  BRA `(.L_x_143) ;  /* 0xffffffc800cc7947 */ /* 0x000fea000383ffff */
.L_x_71:
[----:B------:R-:W-:-:S07]  /*7070*/  MOV R0, UR6 ;  /* 0x0000000600007c02 */ /* 0x000fce0008000f00 */
.L_x_144:
[----:B-1----:R1:W2:Y:S02]  /*7080*/  SYNCS.PHASECHK.TRANS64.TRYWAIT P0, [R0+URZ], R3 ;  /* 0x00000003000075a7 */ /* 0x0022a400080011ff */
[----:B--2---:R-:W-:Y:S05]  /*7090*/  @!P0 NANOSLEEP.SYNCS 0x989680 ;  /* 0x009896800000895d */ /* 0x004fea0003900000 */
[----:B------:R-:W2:Y:S02]  /*70a0*/  @!P0 SYNCS.PHASECHK.TRANS64 P0, [R0+URZ], R3 ;  /* 0x00000003000085a7 */ /* 0x000ea400080010ff */
[----:B--2---:R-:W-:Y:S05]  /*70b0*/  @!P0 BRA `(.L_x_144) ;  /* 0xfffffffc00f08947 */ /* 0x004fea000383ffff */
[----:B------:R-:W-:Y:S05]  /*70c0*/  BRA `(.L_x_145) ;  /* 0xffffffc800d87947 */ /* 0x000fea000383ffff */
.L_x_72:
[----:B------:R-:W-:-:S07]  /*70d0*/  MOV R0, UR6 ;  /* 0x0000000600007c02 */ /* 0x000fce0008000f00 */
.L_x_146:
[----:B-1----:R1:W2:Y:S02]  /*70e0*/  SYNCS.PHASECHK.TRANS64.TRYWAIT P0, [R0+URZ], R3 ;  /* 0x00000003000075a7 */ /* 0x0022a400080011ff */
[----:B--2---:R-:W-:Y:S05]  /*70f0*/  @!P0 NANOSLEEP.SYNCS 0x989680 ;  /* 0x009896800000895d */ /* 0x004fea0003900000 */
[----:B------:R-:W2:Y:S02]  /*7100*/  @!P0 SYNCS.PHASECHK.TRANS64 P0, [R0+URZ], R3 ;  /* 0x00000003000085a7 */ /* 0x000ea400080010ff */
[----:B--2---:R-:W-:Y:S05]  /*7110*/  @!P0 BRA `(.L_x_146) ;  /* 0xfffffffc00f08947 */ /* 0x004fea000383ffff */
[----:B------:R-:W-:Y:S05]  /*7120*/  BRA `(.L_x_147) ;  /* 0xffffffc800e47947 */ /* 0x000fea000383ffff */
.L_x_73:
[----:B------:R-:W-:-:S07]  /*7130*/  MOV R0, UR7 ;  /* 0x0000000700007c02 */ /* 0x000fce0008000f00 */
.L_x_148:
[----:B-1----:R1:W2:Y:S02]  /*7140*/  SYNCS.PHASECHK.TRANS64.TRYWAIT P0, [R0+URZ], R3 ;  /* 0x00000003000075a7 */ /* 0x0022a400080011ff */
[----:B--2---:R-:W-:Y:S05]  /*7150*/  @!P0 NANOSLEEP.SYNCS 0x989680 ;  /* 0x009896800000895d */ /* 0x004fea0003900000 */
[----:B------:R-:W2:Y:S02]  /*7160*/  @!P0 SYNCS.PHASECHK.TRANS64 P0, [R0+URZ], R3 ;  /* 0x00000003000085a7 */ /* 0x000ea400080010ff */
[----:B--2---:R-:W-:Y:S05]  /*7170*/  @!P0 BRA `(.L_x_148) ;  /* 0xfffffffc00f08947 */ /* 0x004fea000383ffff */
[----:B------:R-:W-:Y:S05]  /*7180*/  BRA `(.L_x_149) ;  /* 0xffffffc800f07947 */ /* 0x000fea000383ffff */
.L_x_78:
[----:B---3--:R3:W1:Y:S02]  /*7190*/  SYNCS.PHASECHK.TRANS64.TRYWAIT P0, [R0+URZ+0xf0], R3 ;  /* 0x0000f003000075a7 */ /* 0x00866400080011ff */
[----:B-1----:R-:W-:Y:S05]  /*71a0*/  @!P0 NANOSLEEP.SYNCS 0x989680 ;  /* 0x009896800000895d */ /* 0x002fea0003900000 */
[----:B------:R-:W1:Y:S02]  /*71b0*/  @!P0 SYNCS.PHASECHK.TRANS64 P0, [R0+URZ+0xf0], R3 ;  /* 0x0000f003000085a7 */ /* 0x000e6400080010ff */
[----:B-1----:R-:W-:Y:S05]  /*71c0*/  @!P0 BRA `(.L_x_78) ;  /* 0xfffffffc00f08947 */ /* 0x002fea000383ffff */
[----:B------:R-:W-:Y:S05]  /*71d0*/  BRA `(.L_x_150) ;  /* 0xffffffcc00ec7947 */ /* 0x000fea000383ffff */
.L_x_81:
[----:B------:R-:W-:Y:S07]  /*71e0*/  MOV R0, UR6 ;  /* 0x0000000600007c02 */ /* 0x000fee0008000f00 */
.L_x_151:
[----:B-1----:R1:W3:Y:S02]  /*71f0*/  SYNCS.PHASECHK.TRANS64.TRYWAIT P0, [R0+URZ+0xe8], R3 ;  /* 0x0000e803000075a7 */ /* 0x0022e400080011ff */
[----:B---3--:R-:W-:Y:S05]  /*7200*/  @!P0 NANOSLEEP.SYNCS 0x989680 ;  /* 0x009896800000895d */ /* 0x008fea0003900000 */
[----:B------:R-:W3:Y:S02]  /*7210*/  @!P0 SYNCS.PHASECHK.TRANS64 P0, [R0+URZ+0xe8], R3 ;  /* 0x0000e803000085a7 */ /* 0x000ee400080010ff */
[----:B---3--:R-:W-:Y:S05]  /*7220*/  @!P0 BRA `(.L_x_151) ;  /* 0xfffffffc00f08947 */ /* 0x008fea000383ffff */
[----:B------:R-:W-:Y:S05]  /*7230*/  BRA `(.L_x_80) ;  /* 0xffffffd000d87947 */ /* 0x000fea000383ffff */
.L_x_84:
[----:B------:R-:W-:Y:S07]  /*7240*/  MOV R3, UR6 ;  /* 0x0000000600037c02 */ /* 0x000fee0008000f00 */
.L_x_152:
[----:B-1----:R1:W2:Y:S02]  /*7250*/  SYNCS.PHASECHK.TRANS64.TRYWAIT P2, [R3+URZ+0xd8], R26 ;  /* 0x0000d81a030075a7 */ /* 0x0022a400080411ff */
[----:B--2---:R-:W-:Y:S05]  /*7260*/  @!P2 NANOSLEEP.SYNCS 0x989680 ;  /* 0x009896800000a95d */ /* 0x004fea0003900000 */
[----:B------:R-:W2:Y:S02]  /*7270*/  @!P2 SYNCS.PHASECHK.TRANS64 P2, [R3+URZ+0xd8], R26 ;  /* 0x0000d81a0300a5a7 */ /* 0x000ea400080410ff */
[----:B--2---:R-:W-:Y:S05]  /*7280*/  @!P2 BRA `(.L_x_152) ;  /* 0xfffffffc00f0a947 */ /* 0x004fea000383ffff */
[----:B------:R-:W-:Y:S05]  /*7290*/  BRA `(.L_x_153) ;  /* 0xffffffd4006c7947 */ /* 0x000fea000383ffff */
.L_x_87:
[----:B--2---:R2:W4:Y:S02]  /*72a0*/  SYNCS.PHASECHK.TRANS64.TRYWAIT P0, [R0+URZ+0xf0], R3 ;  /* 0x0000f003000075a7 */ /* 0x00452400080011ff */
[----:B----4-:R-:W-:Y:S05]  /*72b0*/  @!P0 NANOSLEEP.SYNCS 0x989680 ;  /* 0x009896800000895d */ /* 0x010fea0003900000 */
[----:B------:R-:W4:Y:S02]  /*72c0*/  @!P0 SYNCS.PHASECHK.TRANS64 P0, [R0+URZ+0xf0], R3 ;  /* 0x0000f003000085a7 */ /* 0x000f2400080010ff */
[----:B----4-:R-:W-:Y:S05]  /*72d0*/  @!P0 BRA `(.L_x_87) ;  /* 0xfffffffc00f08947 */ /* 0x010fea000383ffff */
[----:B------:R-:W-:Y:S05]  /*72e0*/  BRA `(.L_x_154) ;  /* 0xffffffd800c87947 */ /* 0x000fea000383ffff */
.L_x_98:
[----:B-1----:R-:W-:Y:S04]  /*72f0*/  MOV R0, UR43 ;  /* 0x0000002b00007c02 */ /* 0x002fe80008000f00 */
[----:B------:R1:W2:Y:S03]  /*7300*/  SYNCS.PHASECHK.TRANS64.TRYWAIT P1, [R0+URZ+0xd0], R3 ;  /* 0x0000d003000075a7 */ /* 0x0002a600080211ff */
[----:B--2---:R-:W-:Y:S05]  /*7310*/  @!P1 NANOSLEEP.SYNCS 0x989680 ;  /* 0x009896800000995d */ /* 0x004fea0003900000 */
[----:B------:R-:W2:Y:S02]  /*7320*/  @!P1 SYNCS.PHASECHK.TRANS64 P1, [R0+URZ+0xd0], R3 ;  /* 0x0000d003000095a7 */ /* 0x000ea400080210ff */
[----:B--2---:R-:W-:Y:S05]  /*7330*/  @!P1 BRA `(.L_x_98) ;  /* 0xfffffffc00ec9947 */ /* 0x004fea000383ffff */
[----:B------:R-:W-:Y:S05]  /*7340*/  BRA `(.L_x_97) ;  /* 0xffffffe400bc7947 */ /* 0x000fea000383ffff */
.L_x_100:
[----:B-1----:R1:W4:Y:S02]  /*7350*/  SYNCS.PHASECHK.TRANS64.TRYWAIT P1, [R92+URZ+0x110], R7 ;  /* 0x000110075c0075a7 */ /* 0x00232400080211ff */
[----:B----4-:R-:W-:Y:S05]  /*7360*/  @!P1 NANOSLEEP.SYNCS 0x989680 ;  /* 0x009896800000995d */ /* 0x010fea0003900000 */
[----:B------:R-:W4:Y:S02]  /*7370*/  @!P1 SYNCS.PHASECHK.TRANS64 P1, [R92+URZ+0x110], R7 ;  /* 0x000110075c0095a7 */ /* 0x000f2400080210ff */
[----:B----4-:R-:W-:Y:S05]  /*7380*/  @!P1 BRA `(.L_x_100) ;  /* 0xfffffffc00f09947 */ /* 0x010fea000383ffff */
[----:B------:R-:W-:Y:S05]  /*7390*/  BRA `(.L_x_99) ;  /* 0xffffffe400f87947 */ /* 0x000fea000383ffff */
        .weak           $__internal_0_$__cuda_sm10x_tcgen05_guardrail_trap_col_being_dealloced_not_returned_by_alloc
        .type           $__internal_0_$__cuda_sm10x_tcgen05_guardrail_trap_col_being_dealloced_not_returned_by_alloc,@function
        .size           $__internal_0_$__cuda_sm10x_tcgen05_guardrail_trap_col_being_dealloced_not_returned_by_alloc,($__internal_1_$__cuda_sm10x_tcgen05_guardrail_trap_phase_invalid_during_alloc - $__internal_0_$__cuda_sm10x_tcgen05_guardrail_trap_col_being_dealloced_not_returned_by_alloc)
$__internal_0_$__cuda_sm10x_tcgen05_guardrail_trap_col_being_dealloced_not_returned_by_alloc:
[----:B------:R-:W-:Y:S05]  /*73a0*/  BPT.TRAP 0x1 ;  /* 0x000000040000795c */ /* 0x000fea0000300000 */
[----:B------:R-:W-:-:S04]  /*73b0*/  HFMA2 R3, -RZ, RZ, 0, 0 ;  /* 0x00000000ff037431 */ /* 0x000fc800000001ff */
[----:B------:R-:W-:Y:S05]  /*73c0*/  RET.REL.NODEC R2 `(_ZN7cutlass13device_kernelINS_4gemm6kernel13GemmUniversalIN4cute5tupleIJiiiiEEENS1_10collective13CollectiveMmaINS1_35MainloopSm100TmaUmmaWarpSpecializedILi13ELi2ELi4ENS5_IJNS4_1CILi1EEESB_SB_EEEEENS5_IJNSA_ILi64EEESE_NSA_ILi128EEEEEENS_12float_e5m2_tENS5_IJlSB_lEEENS_12float_e4m3_tESI_NS4_8TiledMMAINS4_8MMA_AtomIJNS4_10MMA_TraitsINS4_19SM100_MMA_F8F6F4_SSEJSH_SJ_fSE_SE_NS4_17integral_constantINS4_4UMMA5MajorELSQ_0EEESR_NSO_INSP_7ScaleInELSS_0EEEST_EEEEEENS4_6LayoutISC_NS5_IJNSA_ILi0EEESX_SX_EEEEENS5_IJNS4_10UnderscoreES10_S10_EEEEENS4_13SM90_TMA_LOADENS4_14ComposedLayoutINS4_7SwizzleILi3ELi4ELi3EEENS4_18smem_ptr_flag_bitsILi8EEENSW_INS5_IJNSA_ILi8EEESF_EEENS5_IJSF_SB_EEEEEEEvNS4_8identityES13_S1D_vS1E_EENS_8epilogue10collective18CollectiveEpilogueINS1G_23Sm100TmaWarpSpecializedILi1ELi1ELi32ELb0ELb0EEEJSG_NS5_IJNSW_ISE_SB_EES1L_EEESH_SI_SH_SI_NS1G_6fusion15FusionCallbacksIS1K_NS1N_17LinearCombinationISH_fSH_fLNS_15FloatRoundStyleE2EEESG_S1M_JEEENS4_5SM1004TMEM4LOAD26SM100_TMEM_LOAD_16dp32b32xES13_NS14_INS15_ILi2ELi4ELi3EEES18_NSW_INS5_IJS19_SE_EEENS5_IJSE_SB_EEEEEEENS4_39AutoVectorizingCopyWithAssumedAlignmentILi128EEENS4_14SM90_TMA_STOREES21_S23_S23_EEEvvEEEEvNT_6ParamsE) ;  /* 0xffffff8c020c7950 */ /* 0x000fea0003c3ffff */
        .weak           $__internal_1_$__cuda_sm10x_tcgen05_guardrail_trap_phase_invalid_during_alloc
        .type           $__internal_1_$__cuda_sm10x_tcgen05_guardrail_trap_phase_invalid_during_alloc,@function
        .size           $__internal_1_$__cuda_sm10x_tcgen05_guardrail_trap_phase_invalid_during_alloc,($__internal_2_$__cuda_sm10x_tcgen05_guardrail_trap_unallocated_columns_being_dealloced - $__internal_1_$__cuda_sm10x_tcgen05_guardrail_trap_phase_invalid_during_alloc)
$__internal_1_$__cuda_sm10x_tcgen05_guardrail_trap_phase_invalid_during_alloc:
[----:B------:R-:W-:Y:S05]  /*73d0*/  BPT.TRAP 0x1 ;  /* 0x000000040000795c */ /* 0x000fea0000300000 */
[----:B------:R-:W-:-:S04]  /*73e0*/  MOV R3, 0x0 ;  /* 0x0000000000037802 */ /* 0x000fc80000000f00 */
[----:B------:R-:W-:Y:S05]  /*73f0*/  RET.REL.NODEC R2 `(_ZN7cutlass13device_kernelINS_4gemm6kernel13GemmUniversalIN4cute5tupleIJiiiiEEENS1_10collective13CollectiveMmaINS1_35MainloopSm100TmaUmmaWarpSpecializedILi13ELi2ELi4ENS5_IJNS4_1CILi1EEESB_SB_EEEEENS5_IJNSA_ILi64EEESE_NSA_ILi128EEEEEENS_12float_e5m2_tENS5_IJlSB_lEEENS_12float_e4m3_tESI_NS4_8TiledMMAINS4_8MMA_AtomIJNS4_10MMA_TraitsINS4_19SM100_MMA_F8F6F4_SSEJSH_SJ_fSE_SE_NS4_17integral_constantINS4_4UMMA5MajorELSQ_0EEESR_NSO_INSP_7ScaleInELSS_0EEEST_EEEEEENS4_6LayoutISC_NS5_IJNSA_ILi0EEESX_SX_EEEEENS5_IJNS4_10UnderscoreES10_S10_EEEEENS4_13SM90_TMA_LOADENS4_14ComposedLayoutINS4_7SwizzleILi3ELi4ELi3EEENS4_18smem_ptr_flag_bitsILi8EEENSW_INS5_IJNSA_ILi8EEESF_EEENS5_IJSF_SB_EEEEEEEvNS4_8identityES13_S1D_vS1E_EENS_8epilogue10collective18CollectiveEpilogueINS1G_23Sm100TmaWarpSpecializedILi1ELi1ELi32ELb0ELb0EEEJSG_NS5_IJNSW_ISE_SB_EES1L_EEESH_SI_SH_SI_NS1G_6fusion15FusionCallbacksIS1K_NS1N_17LinearCombinationISH_fSH_fLNS_15FloatRoundStyleE2EEESG_S1M_JEEENS4_5SM1004TMEM4LOAD26SM100_TMEM_LOAD_16dp32b32xES13_NS14_INS15_ILi2ELi4ELi3EEES18_NSW_INS5_IJS19_SE_EEENS5_IJSE_SB_EEEEEEENS4_39AutoVectorizingCopyWithAssumedAlignmentILi128EEENS4_14SM90_TMA_STOREES21_S23_S23_EEEvvEEEEvNT_6ParamsE) ;  /* 0xffffff8c02007950 */ /* 0x000fea0003c3ffff */
        .weak           $__internal_2_$__cuda_sm10x_tcgen05_guardrail_trap_unallocated_columns_being_dealloced
        .type           $__internal_2_$__cuda_sm10x_tcgen05_guardrail_trap_unallocated_columns_being_dealloced,@function
        .size           $__internal_2_$__cuda_sm10x_tcgen05_guardrail_trap_unallocated_columns_being_dealloced,(.L_x_156 - $__internal_2_$__cuda_sm10x_tcgen05_guardrail_trap_unallocated_columns_being_dealloced)
$__internal_2_$__cuda_sm10x_tcgen05_guardrail_trap_unallocated_columns_being_dealloced:
[----:B------:R-:W-:Y:S05]  /*7400*/  BPT.TRAP 0x1 ;  /* 0x000000040000795c */ /* 0x000fea0000300000 */
[----:B------:R-:W-:-:S04]  /*7410*/  HFMA2 R3, -RZ, RZ, 0, 0 ;  /* 0x00000000ff037431 */ /* 0x000fc800000001ff */
[----:B------:R-:W-:Y:S05]  /*7420*/  RET.REL.NODEC R2 `(_ZN7cutlass13device_kernelINS_4gemm6kernel13GemmUniversalIN4cute5tupleIJiiiiEEENS1_10collective13CollectiveMmaINS1_35MainloopSm100TmaUmmaWarpSpecializedILi13ELi2ELi4ENS5_IJNS4_1CILi1EEESB_SB_EEEEENS5_IJNSA_ILi64EEESE_NSA_ILi128EEEEEENS_12float_e5m2_tENS5_IJlSB_lEEENS_12float_e4m3_tESI_NS4_8TiledMMAINS4_8MMA_AtomIJNS4_10MMA_TraitsINS4_19SM100_MMA_F8F6F4_SSEJSH_SJ_fSE_SE_NS4_17integral_constantINS4_4UMMA5MajorELSQ_0EEESR_NSO_INSP_7ScaleInELSS_0EEEST_EEEEEENS4_6LayoutISC_NS5_IJNSA_ILi0EEESX_SX_EEEEENS5_IJNS4_10UnderscoreES10_S10_EEEEENS4_13SM90_TMA_LOADENS4_14ComposedLayoutINS4_7SwizzleILi3ELi4ELi3EEENS4_18smem_ptr_flag_bitsILi8EEENSW_INS5_IJNSA_ILi8EEESF_EEENS5_IJSF_SB_EEEEEEEvNS4_8identityES13_S1D_vS1E_EENS_8epilogue10collective18CollectiveEpilogueINS1G_23Sm100TmaWarpSpecializedILi1ELi1ELi32ELb0ELb0EEEJSG_NS5_IJNSW_ISE_SB_EES1L_EEESH_SI_SH_SI_NS1G_6fusion15FusionCallbacksIS1K_NS1N_17LinearCombinationISH_fSH_fLNS_15FloatRoundStyleE2EEESG_S1M_JEEENS4_5SM1004TMEM4LOAD26SM100_TMEM_LOAD_16dp32b32xES13_NS14_INS15_ILi2ELi4ELi3EEES18_NSW_INS5_IJS19_SE_EEENS5_IJSE_SB_EEEEEEENS4_39AutoVectorizingCopyWithAssumedAlignmentILi128EEENS4_14SM90_TMA_STOREES21_S23_S23_EEEvvEEEEvNT_6ParamsE) ;  /* 0xffffff8802f47950 */ /* 0x000fea0003c3ffff */
.L_x_155:
[----:B------:R-:W-:-:S00]  /*7430*/  BRA `(.L_x_155) ;  /* 0xfffffffc00fc7947 */ /* 0x000fc0000383ffff */
[----:B------:R-:W-:-:S00]  /*7440*/  NOP ;  /* 0x0000000000007918 */ /* 0x000fc00000000000 */
        /* <DEDUP_REMOVED lines=11> */
.L_x_156:


//--------------------- .nv.global.init           --------------------------
	.section	.nv.global.init,"aw",@progbits
.nv.global.init:
	.type		$str$27,@object
	.size		$str$27,($str$28 - $str$27)
$str$27:
        /*0000*/ 	.byte	0x28, 0x61, 0x64, 0x64, 0x72, 0x65, 0x73, 0x73, 0x20, 0x26, 0x20, 0x6d, 0x61, 0x73, 0x6b, 0x29
        /*0010*/ 	.byte	0x20, 0x3d, 0x3d, 0x20, 0x30, 0x00
	.type		$str$28,@object
	.size		$str$28,($str$26 - $str$28)
$str$28:
        /*0016*/ 	.byte	0x2f, 0x74, 0x6d, 0x70, 0x2f, 0x63, 0x75, 0x74, 0x6c, 0x61, 0x73, 0x73, 0x5f, 0x73, 0x77, 0x65
        /*0026*/ 	.byte	0x65, 0x70, 0x5f, 0x73, 0x72, 0x63, 0x2f, 0x69, 0x6e, 0x63, 0x6c, 0x75, 0x64, 0x65, 0x2f, 0x63
        /*0036*/ 	.byte	0x75, 0x74, 0x65, 0x2f, 0x70, 0x6f, 0x69, 0x6e, 0x74, 0x65, 0x72, 0x5f, 0x66, 0x6c, 0x61, 0x67
        /*0046*/ 	.byte	0x67, 0x65, 0x64, 0x2e, 0x68, 0x70, 0x70, 0x00
	.type		$str$26,@object
	.size		$str$26,($str$25 - $str$26)
$str$26:
        /*004e*/ 	.byte	0x2f, 0x74, 0x6d, 0x70, 0x2f, 0x63, 0x75, 0x74, 0x6c, 0x61, 0x73, 0x73, 0x5f, 0x73, 0x77, 0x65
        /*005e*/ 	.byte	0x65, 0x70, 0x5f, 0x73, 0x72, 0x63, 0x2f, 0x69, 0x6e, 0x63, 0x6c, 0x75, 0x64, 0x65, 0x2f, 0x63
        /*006e*/ 	.byte	0x75, 0x74, 0x65, 0x2f, 0x61, 0x74, 0x6f, 0x6d, 0x2f, 0x63, 0x6f, 0x70, 0x79, 0x5f, 0x74, 0x72
        /*007e*/ 	.byte	0x61, 0x69, 0x74, 0x73, 0x5f, 0x73, 0x6d, 0x31, 0x30, 0x30, 0x2e, 0x68, 0x70, 0x70, 0x00
	.type		$str$25,@object
	.size		$str$25,(__unnamed_1 - $str$25)
$str$25:
        /*008d*/ 	.byte	0x28, 0x28, 0x75, 0x69, 0x6e, 0x74, 0x33, 0x32, 0x5f, 0x74, 0x28, 0x74, 0x68, 0x72, 0x65, 0x61
        /*009d*/ 	.byte	0x64, 0x49, 0x64, 0x78, 0x2e, 0x78, 0x29, 0x20, 0x2f, 0x20, 0x33, 0x32, 0x29, 0x20, 0x25, 0x20
        /*00ad*/ 	.byte	0x34, 0x29, 0x20, 0x3d, 0x3d, 0x20, 0x28, 0x28, 0x28, 0x74, 0x6d, 0x65, 0x6d, 0x5f, 0x61, 0x64
        /*00bd*/ 	.byte	0x64, 0x72, 0x20, 0x3e, 0x3e, 0x20, 0x31, 0x36, 0x29, 0x20, 0x2f, 0x20, 0x33, 0x32, 0x29, 0x20
        /*00cd*/ 	.byte	0x25, 0x20, 0x34, 0x29, 0x00
	.type		__unnamed_1,@object
	.size		__unnamed_1,(__unnamed_2 - __unnamed_1)
__unnamed_1:
        /*00d2*/ 	.byte	0x61, 0x75, 0x74, 0x6f, 0x20, 0x63, 0x75, 0x74, 0x65, 0x3a, 0x3a, 0x61, 0x73, 0x5f, 0x70, 0x6f
        /* <DEDUP_REMOVED lines=24> */
        /*0262*/ 	.byte	0x3c, 0x34, 0x30, 0x39, 0x36, 0x3e, 0x3e, 0x3e, 0x3e, 0x5d, 0x00
	.type		__unnamed_2,@object
	.size		__unnamed_2,(.L_2 - __unnamed_2)
__unnamed_2:
        /* <DEDUP_REMOVED lines=40> */
        /*04ed*/ 	.byte	0x74, 0x65, 0x3a, 0x3a, 0x43, 0x3c, 0x30, 0x3e, 0x3e, 0x3e, 0x3e, 0x5d, 0x00
.L_2:


//--------------------- .nv.shared._ZN7cutlass13device_kernelINS_4gemm6kernel13GemmUniversalIN4cute5tupleIJiiiiEEENS1_10collective13CollectiveMmaINS1_35MainloopSm100TmaUmmaWarpSpecializedILi13ELi2ELi4ENS5_IJNS4_1CILi1EEESB_SB_EEEEENS5_IJNSA_ILi64EEESE_NSA_ILi128EEEEEENS_12float_e5m2_tENS5_IJlSB_lEEENS_12float_e4m3_tESI_NS4_8TiledMMAINS4_8MMA_AtomIJNS4_10MMA_TraitsINS4_19SM100_MMA_F8F6F4_SSEJSH_SJ_fSE_SE_NS4_17integral_constantINS4_4UMMA5MajorELSQ_0EEESR_NSO_INSP_7ScaleInELSS_0EEEST_EEEEEENS4_6LayoutISC_NS5_IJNSA_ILi0EEESX_SX_EEEEENS5_IJNS4_10UnderscoreES10_S10_EEEEENS4_13SM90_TMA_LOADENS4_14ComposedLayoutINS4_7SwizzleILi3ELi4ELi3EEENS4_18smem_ptr_flag_bitsILi8EEENSW_INS5_IJNSA_ILi8EEESF_EEENS5_IJSF_SB_EEEEEEEvNS4_8identityES13_S1D_vS1E_EENS_8epilogue10collective18CollectiveEpilogueINS1G_23Sm100TmaWarpSpecializedILi1ELi1ELi32ELb0ELb0EEEJSG_NS5_IJNSW_ISE_SB_EES1L_EEESH_SI_SH_SI_NS1G_6fusion15FusionCallbacksIS1K_NS1N_17LinearCombinationISH_fSH_fLNS_15FloatRoundStyleE2EEESG_S1M_JEEENS4_5SM1004TMEM4LOAD26SM100_TMEM_LOAD_16dp32b32xES13_NS14_INS15_ILi2ELi4ELi3EEES18_NSW_INS5_IJS19_SE_EEENS5_IJSE_SB_EEEEEEENS4_39AutoVectorizingCopyWithAssumedAlignmentILi128EEENS4_14SM90_TMA_STOREES21_S23_S23_EEEvvEEEEvNT_6ParamsE --------------------------
	.section	.nv.shared._ZN7cutlass13device_kernelINS_4gemm6kernel13GemmUniversalIN4cute5tupleIJiiiiEEENS1_10collective13CollectiveMmaINS1_35MainloopSm100TmaUmmaWarpSpecializedILi13ELi2ELi4ENS5_IJNS4_1CILi1EEESB_SB_EEEEENS5_IJNSA_ILi64EEESE_NSA_ILi128EEEEEENS_12float_e5m2_tENS5_IJlSB_lEEENS_12float_e4m3_tESI_NS4_8TiledMMAINS4_8MMA_AtomIJNS4_10MMA_TraitsINS4_19SM100_MMA_F8F6F4_SSEJSH_SJ_fSE_SE_NS4_17integral_constantINS4_4UMMA5MajorELSQ_0EEESR_NSO_INSP_7ScaleInELSS_0EEEST_EEEEEENS4_6LayoutISC_NS5_IJNSA_ILi0EEESX_SX_EEEEENS5_IJNS4_10UnderscoreES10_S10_EEEEENS4_13SM90_TMA_LOADENS4_14ComposedLayoutINS4_7SwizzleILi3ELi4ELi3EEENS4_18smem_ptr_flag_bitsILi8EEENSW_INS5_IJNSA_ILi8EEESF_EEENS5_IJSF_SB_EEEEEEEvNS4_8identityES13_S1D_vS1E_EENS_8epilogue10collective18CollectiveEpilogueINS1G_23Sm100TmaWarpSpecializedILi1ELi1ELi32ELb0ELb0EEEJSG_NS5_IJNSW_ISE_SB_EES1L_EEESH_SI_SH_SI_NS1G_6fusion15FusionCallbacksIS1K_NS1N_17LinearCombinationISH_fSH_fLNS_15FloatRoundStyleE2EEESG_S1M_JEEENS4_5SM1004TMEM4LOAD26SM100_TMEM_LOAD_16dp32b32xES13_NS14_INS15_ILi2ELi4ELi3EEES18_NSW_INS5_IJS19_SE_EEENS5_IJSE_SB_EEEEEEENS4_39AutoVectorizingCopyWithAssumedAlignmentILi128EEENS4_14SM90_TMA_STOREES21_S23_S23_EEEvvEEEEvNT_6ParamsE,"aw",@nobits
	.sectionflags	@""
	.align	16
	.zero		1024


//--------------------- .nv.shared.reserved.0     --------------------------
	.section	.nv.shared.reserved.0,"aw",@nobits
	.weak		__nv_reservedSMEM_offset_0_alias
	.size		__nv_reservedSMEM_offset_0_alias, 0, 64
	.other		__nv_reservedSMEM_offset_0_alias,@"STO_CUDA_RESERVED_SHARED STV_DEFAULT"
__nv_reservedSMEM_offset_0_alias:
	.zero		0
.nv.shared.reserved.0:
	.zero		64
	.weak		__nv_reservedSMEM_tcgen05_partition
	.type		__nv_reservedSMEM_tcgen05_partition,@object
	.size		__nv_reservedSMEM_tcgen05_partition,(.L_0 - __nv_reservedSMEM_tcgen05_partition)
__nv_reservedSMEM_tcgen05_partition:
	.zero		32
.L_0:


//--------------------- .nv.global                --------------------------
	.section	.nv.global,"aw",@nobits
.nv.global:
	.type		_ZN40_INTERNAL_442d3851_4_k_cu_8c79fcf1_257074cute1_E,@object
	.size		_ZN40_INTERNAL_442d3851_4_k_cu_8c79fcf1_257074cute1_E,(_ZN40_INTERNAL_442d3851_4_k_cu_8c79fcf1_257074cuda3std3__45__cpo6cbeginE - _ZN40_INTERNAL_442d3851_4_k_cu_8c79fcf1_257074cute1_E)
_ZN40_INTERNAL_442d3851_4_k_cu_8c79fcf1_257074cute1_E:
	.zero		1
	.type		_ZN40_INTERNAL_442d3851_4_k_cu_8c79fcf1_257074cuda3std3__45__cpo6cbeginE,@object
	.size		_ZN40_INTERNAL_442d3851_4_k_cu_8c79fcf1_257074cuda3std3__45__cpo6cbeginE,(_ZN40_INTERNAL_442d3851_4_k_cu_8c79fcf1_257074cuda3std3__48in_placeE - _ZN40_INTERNAL_442d3851_4_k_cu_8c79fcf1_257074cuda3std3__45__cpo6cbeginE)
_ZN40_INTERNAL_442d3851_4_k_cu_8c79fcf1_257074cuda3std3__45__cpo6cbeginE:
	.zero		1
	.type		_ZN40_INTERNAL_442d3851_4_k_cu_8c79fcf1_257074cuda3std3__48in_placeE,@object
	.size		_ZN40_INTERNAL_442d3851_4_k_cu_8c79fcf1_257074cuda3std3__48in_placeE,(_ZN40_INTERNAL_442d3851_4_k_cu_8c79fcf1_257074cuda3std6ranges3__45__cpo9iter_moveE - _ZN40_INTERNAL_442d3851_4_k_cu_8c79fcf1_257074cuda3std3__48in_placeE)
_ZN40_INTERNAL_442d3851_4_k_cu_8c79fcf1_257074cuda3std3__48in_placeE:
	.zero		1
	.type		_ZN40_INTERNAL_442d3851_4_k_cu_8c79fcf1_257074cuda3std6ranges3__45__cpo9iter_moveE,@object
	.size		_ZN40_INTERNAL_442d3851_4_k_cu_8c79fcf1_257074cuda3std6ranges3__45__cpo9iter_moveE,(_ZN40_INTERNAL_442d3851_4_k_cu_8c79fcf1_257074cuda3std3__45__cpo5beginE - _ZN40_INTERNAL_442d3851_4_k_cu_8c79fcf1_257074cuda3std6ranges3__45__cpo9iter_moveE)
_ZN40_INTERNAL_442d3851_4_k_cu_8c79fcf1_257074cuda3std6ranges3__45__cpo9iter_moveE:
	.zero		1
	.type		_ZN40_INTERNAL_442d3851_4_k_cu_8c79fcf1_257074cuda3std3__45__cpo5beginE,@object
	.size		_ZN40_INTERNAL_442d3851_4_k_cu_8c79fcf1_257074cuda3std3__45__cpo5beginE,(_ZN40_INTERNAL_442d3851_4_k_cu_8c79fcf1_257074cuda3std3__442_GLOBAL__N__442d3851_4_k_cu_8c79fcf1_257076ignoreE - _ZN40_INTERNAL_442d3851_4_k_cu_8c79fcf1_257074cuda3std3__45__cpo5beginE)
_ZN40_INTERNAL_442d3851_4_k_cu_8c79fcf1_257074cuda3std3__45__cpo5beginE:
	.zero		1
	.type		_ZN40_INTERNAL_442d3851_4_k_cu_8c79fcf1_257074cuda3std3__442_GLOBAL__N__442d3851_4_k_cu_8c79fcf1_257076ignoreE,@object
	.size		_ZN40_INTERNAL_442d3851_4_k_cu_8c79fcf1_257074cuda3std3__442_GLOBAL__N__442d3851_4_k_cu_8c79fcf1_257076ignoreE,(_ZN40_INTERNAL_442d3851_4_k_cu_8c79fcf1_257074cute7productE - _ZN40_INTERNAL_442d3851_4_k_cu_8c79fcf1_257074cuda3std3__442_GLOBAL__N__442d3851_4_k_cu_8c79fcf1_257076ignoreE)
_ZN40_INTERNAL_442d3851_4_k_cu_8c79fcf1_257074cuda3std3__442_GLOBAL__N__442d3851_4_k_cu_8c79fcf1_257076ignoreE:
	.zero		1
	.type		_ZN40_INTERNAL_442d3851_4_k_cu_8c79fcf1_257074cute7productE,@object
	.size		_ZN40_INTERNAL_442d3851_4_k_cu_8c79fcf1_257074cute7productE,(_ZN40_INTERNAL_442d3851_4_k_cu_8c79fcf1_257074cuda3std3__45__cpo3endE - _ZN40_INTERNAL_442d3851_4_k_cu_8c79fcf1_257074cute7productE)
_ZN40_INTERNAL_442d3851_4_k_cu_8c79fcf1_257074cute7productE:
	.zero		1
	.type		_ZN40_INTERNAL_442d3851_4_k_cu_8c79fcf1_257074cuda3std3__45__cpo3endE,@object
	.size		_ZN40_INTERNAL_442d3851_4_k_cu_8c79fcf1_257074cuda3std3__45__cpo3endE,(_ZN40_INTERNAL_442d3851_4_k_cu_8c79fcf1_257074cuda3std3__419piecewise_constructE - _ZN40_INTERNAL_442d3851_4_k_cu_8c79fcf1_257074cuda3std3__45__cpo3endE)
_ZN40_INTERNAL_442d3851_4_k_cu_8c79fcf1_257074cuda3std3__45__cpo3endE:
	.zero		1
	.type		_ZN40_INTERNAL_442d3851_4_k_cu_8c79fcf1_257074cuda3std3__419piecewise_constructE,@object
	.size		_ZN40_INTERNAL_442d3851_4_k_cu_8c79fcf1_257074cuda3std3__419piecewise_constructE,(_ZN40_INTERNAL_442d3851_4_k_cu_8c79fcf1_257074cuda3std3__45__cpo4cendE - _ZN40_INTERNAL_442d3851_4_k_cu_8c79fcf1_257074cuda3std3__419piecewise_constructE)
_ZN40_INTERNAL_442d3851_4_k_cu_8c79fcf1_257074cuda3std3__419piecewise_constructE:
	.zero		1
	.type		_ZN40_INTERNAL_442d3851_4_k_cu_8c79fcf1_257074cuda3std3__45__cpo4cendE,@object
	.size		_ZN40_INTERNAL_442d3851_4_k_cu_8c79fcf1_257074cuda3std3__45__cpo4cendE,(_ZN40_INTERNAL_442d3851_4_k_cu_8c79fcf1_257074cuda3std6ranges3__45__cpo4swapE - _ZN40_INTERNAL_442d3851_4_k_cu_8c79fcf1_257074cuda3std3__45__cpo4cendE)
_ZN40_INTERNAL_442d3851_4_k_cu_8c79fcf1_257074cuda3std3__45__cpo4cendE:
	.zero		1
	.type		_ZN40_INTERNAL_442d3851_4_k_cu_8c79fcf1_257074cuda3std6ranges3__45__cpo4swapE,@object
	.size		_ZN40_INTERNAL_442d3851_4_k_cu_8c79fcf1_257074cuda3std6ranges3__45__cpo4swapE,(.L_10 - _ZN40_INTERNAL_442d3851_4_k_cu_8c79fcf1_257074cuda3std6ranges3__45__cpo4swapE)
_ZN40_INTERNAL_442d3851_4_k_cu_8c79fcf1_257074cuda3std6ranges3__45__cpo4swapE:
	.zero		1
.L_10:


//--------------------- .nv.constant0._ZN7cutlass13device_kernelINS_4gemm6kernel13GemmUniversalIN4cute5tupleIJiiiiEEENS1_10collective13CollectiveMmaINS1_35MainloopSm100TmaUmmaWarpSpecializedILi13ELi2ELi4ENS5_IJNS4_1CILi1EEESB_SB_EEEEENS5_IJNSA_ILi64EEESE_NSA_ILi128EEEEEENS_12float_e5m2_tENS5_IJlSB_lEEENS_12float_e4m3_tESI_NS4_8TiledMMAINS4_8MMA_AtomIJNS4_10MMA_TraitsINS4_19SM100_MMA_F8F6F4_SSEJSH_SJ_fSE_SE_NS4_17integral_constantINS4_4UMMA5MajorELSQ_0EEESR_NSO_INSP_7ScaleInELSS_0EEEST_EEEEEENS4_6LayoutISC_NS5_IJNSA_ILi0EEESX_SX_EEEEENS5_IJNS4_10UnderscoreES10_S10_EEEEENS4_13SM90_TMA_LOADENS4_14ComposedLayoutINS4_7SwizzleILi3ELi4ELi3EEENS4_18smem_ptr_flag_bitsILi8EEENSW_INS5_IJNSA_ILi8EEESF_EEENS5_IJSF_SB_EEEEEEEvNS4_8identityES13_S1D_vS1E_EENS_8epilogue10collective18CollectiveEpilogueINS1G_23Sm100TmaWarpSpecializedILi1ELi1ELi32ELb0ELb0EEEJSG_NS5_IJNSW_ISE_SB_EES1L_EEESH_SI_SH_SI_NS1G_6fusion15FusionCallbacksIS1K_NS1N_17LinearCombinationISH_fSH_fLNS_15FloatRoundStyleE2EEESG_S1M_JEEENS4_5SM1004TMEM4LOAD26SM100_TMEM_LOAD_16dp32b32xES13_NS14_INS15_ILi2ELi4ELi3EEES18_NSW_INS5_IJS19_SE_EEENS5_IJSE_SB_EEEEEEENS4_39AutoVectorizingCopyWithAssumedAlignmentILi128EEENS4_14SM90_TMA_STOREES21_S23_S23_EEEvvEEEEvNT_6ParamsE --------------------------
	.section	.nv.constant0._ZN7cutlass13device_kernelINS_4gemm6kernel13GemmUniversalIN4cute5tupleIJiiiiEEENS1_10collective13CollectiveMmaINS1_35MainloopSm100TmaUmmaWarpSpecializedILi13ELi2ELi4ENS5_IJNS4_1CILi1EEESB_SB_EEEEENS5_IJNSA_ILi64EEESE_NSA_ILi128EEEEEENS_12float_e5m2_tENS5_IJlSB_lEEENS_12float_e4m3_tESI_NS4_8TiledMMAINS4_8MMA_AtomIJNS4_10MMA_TraitsINS4_19SM100_MMA_F8F6F4_SSEJSH_SJ_fSE_SE_NS4_17integral_constantINS4_4UMMA5MajorELSQ_0EEESR_NSO_INSP_7ScaleInELSS_0EEEST_EEEEEENS4_6LayoutISC_NS5_IJNSA_ILi0EEESX_SX_EEEEENS5_IJNS4_10UnderscoreES10_S10_EEEEENS4_13SM90_TMA_LOADENS4_14ComposedLayoutINS4_7SwizzleILi3ELi4ELi3EEENS4_18smem_ptr_flag_bitsILi8EEENSW_INS5_IJNSA_ILi8EEESF_EEENS5_IJSF_SB_EEEEEEEvNS4_8identityES13_S1D_vS1E_EENS_8epilogue10collective18CollectiveEpilogueINS1G_23Sm100TmaWarpSpecializedILi1ELi1ELi32ELb0ELb0EEEJSG_NS5_IJNSW_ISE_SB_EES1L_EEESH_SI_SH_SI_NS1G_6fusion15FusionCallbacksIS1K_NS1N_17LinearCombinationISH_fSH_fLNS_15FloatRoundStyleE2EEESG_S1M_JEEENS4_5SM1004TMEM4LOAD26SM100_TMEM_LOAD_16dp32b32xES13_NS14_INS15_ILi2ELi4ELi3EEES18_NSW_INS5_IJS19_SE_EEENS5_IJSE_SB_EEEEEEENS4_39AutoVectorizingCopyWithAssumedAlignmentILi128EEENS4_14SM90_TMA_STOREES21_S23_S23_EEEvvEEEEvNT_6ParamsE,"a",@progbits
	.sectionflags	@""
	.align	4
.nv.constant0._ZN7cutlass13device_kernelINS_4gemm6kernel13GemmUniversalIN4cute5tupleIJiiiiEEENS1_10collective13CollectiveMmaINS1_35MainloopSm100TmaUmmaWarpSpecializedILi13ELi2ELi4ENS5_IJNS4_1CILi1EEESB_SB_EEEEENS5_IJNSA_ILi64EEESE_NSA_ILi128EEEEEENS_12float_e5m2_tENS5_IJlSB_lEEENS_12float_e4m3_tESI_NS4_8TiledMMAINS4_8MMA_AtomIJNS4_10MMA_TraitsINS4_19SM100_MMA_F8F6F4_SSEJSH_SJ_fSE_SE_NS4_17integral_constantINS4_4UMMA5MajorELSQ_0EEESR_NSO_INSP_7ScaleInELSS_0EEEST_EEEEEENS4_6LayoutISC_NS5_IJNSA_ILi0EEESX_SX_EEEEENS5_IJNS4_10UnderscoreES10_S10_EEEEENS4_13SM90_TMA_LOADENS4_14ComposedLayoutINS4_7SwizzleILi3ELi4ELi3EEENS4_18smem_ptr_flag_bitsILi8EEENSW_INS5_IJNSA_ILi8EEESF_EEENS5_IJSF_SB_EEEEEEEvNS4_8identityES13_S1D_vS1E_EENS_8epilogue10collective18CollectiveEpilogueINS1G_23Sm100TmaWarpSpecializedILi1ELi1ELi32ELb0ELb0EEEJSG_NS5_IJNSW_ISE_SB_EES1L_EEESH_SI_SH_SI_NS1G_6fusion15FusionCallbacksIS1K_NS1N_17LinearCombinationISH_fSH_fLNS_15FloatRoundStyleE2EEESG_S1M_JEEENS4_5SM1004TMEM4LOAD26SM100_TMEM_LOAD_16dp32b32xES13_NS14_INS15_ILi2ELi4ELi3EEES18_NSW_INS5_IJS19_SE_EEENS5_IJSE_SB_EEEEEEENS4_39AutoVectorizingCopyWithAssumedAlignmentILi128EEENS4_14SM90_TMA_STOREES21_S23_S23_EEEvvEEEEvNT_6ParamsE:
	.zero		2944


//--------------------- SYMBOLS --------------------------

	.type		.nv.reservedSmem.offset0,@object
	.size		.nv.reservedSmem.offset0,0x4
	.type		.nv.reservedSmem.cap,@object
	.size		.nv.reservedSmem.cap,0x4
	.type		__assertfail,@function
